//
// Generated by NVIDIA NVVM Compiler
//
// Compiler Build ID: CL-36424714
// Cuda compilation tools, release 13.0, V13.0.88
// Based on NVVM 20.0.0
//

.version 9.0
.target sm_100
.address_size 64

	// .globl	_Z20merge_path_partitionIj2ltIjELj128EEvPKT_S4_iiiiT0_Pi
// _ZZ11block_mergeIj2ltIjELj512ELj5EEvPKT_S4_iiPKiT0_PS2_E6shared has been demoted

.visible .entry _Z20merge_path_partitionIj2ltIjELj128EEvPKT_S4_iiiiT0_Pi(
	.param .u64 .ptr .align 1 _Z20merge_path_partitionIj2ltIjELj128EEvPKT_S4_iiiiT0_Pi_param_0,
	.param .u64 .ptr .align 1 _Z20merge_path_partitionIj2ltIjELj128EEvPKT_S4_iiiiT0_Pi_param_1,
	.param .u32 _Z20merge_path_partitionIj2ltIjELj128EEvPKT_S4_iiiiT0_Pi_param_2,
	.param .u32 _Z20merge_path_partitionIj2ltIjELj128EEvPKT_S4_iiiiT0_Pi_param_3,
	.param .u32 _Z20merge_path_partitionIj2ltIjELj128EEvPKT_S4_iiiiT0_Pi_param_4,
	.param .u32 _Z20merge_path_partitionIj2ltIjELj128EEvPKT_S4_iiiiT0_Pi_param_5,
	.param .align 1 .b8 _Z20merge_path_partitionIj2ltIjELj128EEvPKT_S4_iiiiT0_Pi_param_6[1],
	.param .u64 .ptr .align 1 _Z20merge_path_partitionIj2ltIjELj128EEvPKT_S4_iiiiT0_Pi_param_7
)
{
	.reg .pred 	%p<5>;
	.reg .b32 	%r<30>;
	.reg .b64 	%rd<13>;

	ld.param.u64 	%rd3, [_Z20merge_path_partitionIj2ltIjELj128EEvPKT_S4_iiiiT0_Pi_param_0];
	ld.param.u64 	%rd4, [_Z20merge_path_partitionIj2ltIjELj128EEvPKT_S4_iiiiT0_Pi_param_1];
	ld.param.u32 	%r10, [_Z20merge_path_partitionIj2ltIjELj128EEvPKT_S4_iiiiT0_Pi_param_2];
	ld.param.u32 	%r11, [_Z20merge_path_partitionIj2ltIjELj128EEvPKT_S4_iiiiT0_Pi_param_3];
	ld.param.u32 	%r12, [_Z20merge_path_partitionIj2ltIjELj128EEvPKT_S4_iiiiT0_Pi_param_4];
	ld.param.u32 	%r13, [_Z20merge_path_partitionIj2ltIjELj128EEvPKT_S4_iiiiT0_Pi_param_5];
	ld.param.u64 	%rd5, [_Z20merge_path_partitionIj2ltIjELj128EEvPKT_S4_iiiiT0_Pi_param_7];
	add.s32 	%r14, %r11, %r10;
	mov.u32 	%r15, %ctaid.x;
	shl.b32 	%r16, %r15, 7;
	mov.u32 	%r17, %tid.x;
	add.s32 	%r1, %r16, %r17;
	mul.lo.s32 	%r18, %r12, %r1;
	min.u32 	%r2, %r18, %r14;
	setp.gt.u32 	%p1, %r1, %r13;
	@%p1 bra 	$L__BB0_5;
	sub.s32 	%r19, %r2, %r11;
	max.s32 	%r29, %r19, 0;
	min.s32 	%r27, %r2, %r10;
	setp.ge.s32 	%p2, %r29, %r27;
	@%p2 bra 	$L__BB0_4;
	cvta.to.global.u64 	%rd1, %rd3;
	cvta.to.global.u64 	%rd2, %rd4;
$L__BB0_3:
	add.s32 	%r20, %r27, %r29;
	shr.u32 	%r21, %r20, 1;
	mul.wide.u32 	%rd6, %r21, 4;
	add.s64 	%rd7, %rd1, %rd6;
	ld.global.u32 	%r22, [%rd7];
	not.b32 	%r23, %r21;
	add.s32 	%r24, %r2, %r23;
	mul.wide.s32 	%rd8, %r24, 4;
	add.s64 	%rd9, %rd2, %rd8;
	ld.global.u32 	%r25, [%rd9];
	setp.lt.u32 	%p3, %r22, %r25;
	add.s32 	%r26, %r21, 1;
	selp.b32 	%r29, %r26, %r29, %p3;
	selp.b32 	%r27, %r27, %r21, %p3;
	setp.lt.s32 	%p4, %r29, %r27;
	@%p4 bra 	$L__BB0_3;
$L__BB0_4:
	cvta.to.global.u64 	%rd10, %rd5;
	mul.wide.u32 	%rd11, %r1, 4;
	add.s64 	%rd12, %rd10, %rd11;
	st.global.u32 	[%rd12], %r29;
$L__BB0_5:
	ret;

}
	// .globl	_Z11block_mergeIj2ltIjELj512ELj5EEvPKT_S4_iiPKiT0_PS2_
.visible .entry _Z11block_mergeIj2ltIjELj512ELj5EEvPKT_S4_iiPKiT0_PS2_(
	.param .u64 .ptr .align 1 _Z11block_mergeIj2ltIjELj512ELj5EEvPKT_S4_iiPKiT0_PS2__param_0,
	.param .u64 .ptr .align 1 _Z11block_mergeIj2ltIjELj512ELj5EEvPKT_S4_iiPKiT0_PS2__param_1,
	.param .u32 _Z11block_mergeIj2ltIjELj512ELj5EEvPKT_S4_iiPKiT0_PS2__param_2,
	.param .u32 _Z11block_mergeIj2ltIjELj512ELj5EEvPKT_S4_iiPKiT0_PS2__param_3,
	.param .u64 .ptr .align 1 _Z11block_mergeIj2ltIjELj512ELj5EEvPKT_S4_iiPKiT0_PS2__param_4,
	.param .align 1 .b8 _Z11block_mergeIj2ltIjELj512ELj5EEvPKT_S4_iiPKiT0_PS2__param_5[1],
	.param .u64 .ptr .align 1 _Z11block_mergeIj2ltIjELj512ELj5EEvPKT_S4_iiPKiT0_PS2__param_6
)
{
	.reg .pred 	%p<58>;
	.reg .b32 	%r<233>;
	.reg .b64 	%rd<41>;
	// demoted variable
	.shared .align 4 .b8 _ZZ11block_mergeIj2ltIjELj512ELj5EEvPKT_S4_iiPKiT0_PS2_E6shared[10240];
	ld.param.u64 	%rd4, [_Z11block_mergeIj2ltIjELj512ELj5EEvPKT_S4_iiPKiT0_PS2__param_0];
	ld.param.u64 	%rd5, [_Z11block_mergeIj2ltIjELj512ELj5EEvPKT_S4_iiPKiT0_PS2__param_1];
	ld.param.u32 	%r107, [_Z11block_mergeIj2ltIjELj512ELj5EEvPKT_S4_iiPKiT0_PS2__param_2];
	ld.param.u32 	%r108, [_Z11block_mergeIj2ltIjELj512ELj5EEvPKT_S4_iiPKiT0_PS2__param_3];
	ld.param.u64 	%rd6, [_Z11block_mergeIj2ltIjELj512ELj5EEvPKT_S4_iiPKiT0_PS2__param_4];
	ld.param.u64 	%rd7, [_Z11block_mergeIj2ltIjELj512ELj5EEvPKT_S4_iiPKiT0_PS2__param_6];
	cvta.to.global.u64 	%rd1, %rd4;
	cvta.to.global.u64 	%rd2, %rd5;
	cvta.to.global.u64 	%rd3, %rd7;
	cvta.to.global.u64 	%rd8, %rd6;
	add.s32 	%r1, %r108, %r107;
	mov.u32 	%r109, %ctaid.x;
	mad.lo.s32 	%r110, %r109, -2560, %r1;
	min.u32 	%r2, %r110, 2560;
	mul.wide.u32 	%rd9, %r109, 4;
	add.s64 	%rd10, %rd8, %rd9;
	ld.global.u32 	%r111, [%rd10+4];
	ld.global.u32 	%r3, [%rd10];
	sub.s32 	%r4, %r111, %r3;
	sub.s32 	%r5, %r2, %r4;
	mul.lo.s32 	%r6, %r109, 2560;
	mov.u32 	%r7, %tid.x;
	sub.s32 	%r8, %r6, %r111;
	setp.le.u32 	%p1, %r110, %r7;
	shl.b32 	%r112, %r7, 2;
	mov.u32 	%r113, _ZZ11block_mergeIj2ltIjELj512ELj5EEvPKT_S4_iiPKiT0_PS2_E6shared;
	add.s32 	%r9, %r113, %r112;
	@%p1 bra 	$L__BB1_5;
	setp.ge.u32 	%p2, %r7, %r4;
	@%p2 bra 	$L__BB1_3;
	add.s32 	%r115, %r7, %r3;
	mul.wide.u32 	%rd13, %r115, 4;
	add.s64 	%rd14, %rd1, %rd13;
	ld.global.u32 	%r197, [%rd14];
	bra.uni 	$L__BB1_4;
$L__BB1_3:
	add.s32 	%r114, %r8, %r7;
	mul.wide.u32 	%rd11, %r114, 4;
	add.s64 	%rd12, %rd2, %rd11;
	ld.global.u32 	%r197, [%rd12];
$L__BB1_4:
	st.shared.u32 	[%r9], %r197;
$L__BB1_5:
	add.s32 	%r13, %r7, 512;
	setp.ge.u32 	%p3, %r13, %r2;
	@%p3 bra 	$L__BB1_10;
	setp.lt.u32 	%p4, %r13, %r4;
	@%p4 bra 	$L__BB1_8;
	add.s32 	%r116, %r8, %r13;
	mul.wide.u32 	%rd15, %r116, 4;
	add.s64 	%rd16, %rd2, %rd15;
	ld.global.u32 	%r198, [%rd16];
	bra.uni 	$L__BB1_9;
$L__BB1_8:
	add.s32 	%r117, %r13, %r3;
	mul.wide.u32 	%rd17, %r117, 4;
	add.s64 	%rd18, %rd1, %rd17;
	ld.global.u32 	%r198, [%rd18];
$L__BB1_9:
	st.shared.u32 	[%r9+2048], %r198;
$L__BB1_10:
	or.b32  	%r17, %r7, 1024;
	setp.ge.u32 	%p5, %r17, %r2;
	@%p5 bra 	$L__BB1_15;
	setp.lt.u32 	%p6, %r17, %r4;
	@%p6 bra 	$L__BB1_13;
	add.s32 	%r118, %r8, %r17;
	mul.wide.u32 	%rd19, %r118, 4;
	add.s64 	%rd20, %rd2, %rd19;
	ld.global.u32 	%r199, [%rd20];
	bra.uni 	$L__BB1_14;
$L__BB1_13:
	add.s32 	%r119, %r17, %r3;
	mul.wide.u32 	%rd21, %r119, 4;
	add.s64 	%rd22, %rd1, %rd21;
	ld.global.u32 	%r199, [%rd22];
$L__BB1_14:
	st.shared.u32 	[%r9+4096], %r199;
$L__BB1_15:
	add.s32 	%r21, %r7, 1536;
	setp.ge.u32 	%p7, %r21, %r2;
	@%p7 bra 	$L__BB1_20;
	setp.lt.u32 	%p8, %r21, %r4;
	@%p8 bra 	$L__BB1_18;
	add.s32 	%r120, %r8, %r21;
	mul.wide.u32 	%rd23, %r120, 4;
	add.s64 	%rd24, %rd2, %rd23;
	ld.global.u32 	%r200, [%rd24];
	bra.uni 	$L__BB1_19;
$L__BB1_18:
	add.s32 	%r121, %r21, %r3;
	mul.wide.u32 	%rd25, %r121, 4;
	add.s64 	%rd26, %rd1, %rd25;
	ld.global.u32 	%r200, [%rd26];
$L__BB1_19:
	st.shared.u32 	[%r9+6144], %r200;
$L__BB1_20:
	or.b32  	%r25, %r7, 2048;
	setp.ge.u32 	%p9, %r25, %r2;
	@%p9 bra 	$L__BB1_25;
	setp.lt.u32 	%p10, %r25, %r4;
	@%p10 bra 	$L__BB1_23;
	add.s32 	%r122, %r8, %r25;
	mul.wide.u32 	%rd27, %r122, 4;
	add.s64 	%rd28, %rd2, %rd27;
	ld.global.u32 	%r201, [%rd28];
	bra.uni 	$L__BB1_24;
$L__BB1_23:
	add.s32 	%r123, %r25, %r3;
	mul.wide.u32 	%rd29, %r123, 4;
	add.s64 	%rd30, %rd1, %rd29;
	ld.global.u32 	%r201, [%rd30];
$L__BB1_24:
	st.shared.u32 	[%r9+8192], %r201;
$L__BB1_25:
	bar.sync 	0;
	mul.lo.s32 	%r29, %r7, 5;
	min.u32 	%r30, %r29, %r2;
	sub.s32 	%r124, %r30, %r5;
	max.s32 	%r204, %r124, 0;
	min.s32 	%r202, %r30, %r4;
	setp.ge.s32 	%p11, %r204, %r202;
	@%p11 bra 	$L__BB1_28;
	add.s32 	%r33, %r4, %r30;
$L__BB1_27:
	add.s32 	%r125, %r202, %r204;
	shr.u32 	%r126, %r125, 1;
	shl.b32 	%r127, %r126, 2;
	add.s32 	%r129, %r113, %r127;
	ld.shared.u32 	%r130, [%r129];
	not.b32 	%r131, %r126;
	add.s32 	%r132, %r33, %r131;
	shl.b32 	%r133, %r132, 2;
	add.s32 	%r134, %r113, %r133;
	ld.shared.u32 	%r135, [%r134];
	setp.lt.u32 	%p12, %r130, %r135;
	add.s32 	%r136, %r126, 1;
	selp.b32 	%r204, %r136, %r204, %p12;
	selp.b32 	%r202, %r202, %r126, %p12;
	setp.lt.s32 	%p13, %r204, %r202;
	@%p13 bra 	$L__BB1_27;
$L__BB1_28:
	sub.s32 	%r39, %r30, %r204;
	setp.ge.s32 	%p14, %r204, %r4;
	shl.b32 	%r138, %r204, 2;
	add.s32 	%r40, %r113, %r138;
	@%p14 bra 	$L__BB1_30;
	ld.shared.u32 	%r212, [%r40];
$L__BB1_30:
	shl.b32 	%r141, %r4, 2;
	add.s32 	%r43, %r113, %r141;
	setp.ge.s32 	%p15, %r39, %r5;
	shl.b32 	%r143, %r39, 2;
	add.s32 	%r44, %r43, %r143;
	@%p15 bra 	$L__BB1_32;
	ld.shared.u32 	%r213, [%r44];
$L__BB1_32:
	setp.ge.s32 	%p16, %r39, %r5;
	setp.ge.s32 	%p17, %r204, %r4;
	and.pred  	%p18, %p17, %p16;
	@%p18 bra 	$L__BB1_59;
	setp.lt.s32 	%p19, %r39, %r5;
	setp.ge.s32 	%p20, %r204, %r4;
	setp.ge.u32 	%p21, %r212, %r213;
	or.pred  	%p22, %p20, %p21;
	and.pred  	%p23, %p19, %p22;
	@%p23 bra 	$L__BB1_36;
	add.s32 	%r210, %r204, 1;
	setp.ge.s32 	%p25, %r210, %r4;
	mov.u32 	%r227, %r204;
	@%p25 bra 	$L__BB1_38;
	ld.shared.u32 	%r212, [%r40+4];
	mov.u32 	%r227, %r204;
	bra.uni 	$L__BB1_38;
$L__BB1_36:
	add.s32 	%r145, %r4, %r30;
	sub.s32 	%r227, %r145, %r204;
	add.s32 	%r146, %r39, 1;
	setp.ge.s32 	%p24, %r146, %r5;
	mov.u32 	%r210, %r204;
	@%p24 bra 	$L__BB1_38;
	ld.shared.u32 	%r213, [%r44+4];
	mov.u32 	%r210, %r204;
$L__BB1_38:
	sub.s32 	%r55, %r30, %r210;
	add.s32 	%r56, %r55, 1;
	setp.ge.s32 	%p26, %r56, %r5;
	@%p26 bra 	$L__BB1_42;
	setp.lt.s32 	%p27, %r210, %r4;
	setp.lt.u32 	%p28, %r212, %r213;
	and.pred  	%p29, %p27, %p28;
	@%p29 bra 	$L__BB1_42;
	add.s32 	%r226, %r56, %r4;
	add.s32 	%r147, %r55, 2;
	setp.ge.s32 	%p30, %r147, %r5;
	mov.u32 	%r214, %r210;
	@%p30 bra 	$L__BB1_44;
	shl.b32 	%r148, %r55, 2;
	add.s32 	%r149, %r43, %r148;
	ld.shared.u32 	%r213, [%r149+8];
	mov.u32 	%r214, %r210;
	bra.uni 	$L__BB1_44;
$L__BB1_42:
	add.s32 	%r214, %r210, 1;
	setp.ge.s32 	%p31, %r214, %r4;
	mov.u32 	%r226, %r210;
	@%p31 bra 	$L__BB1_44;
	shl.b32 	%r150, %r210, 2;
	add.s32 	%r152, %r113, %r150;
	ld.shared.u32 	%r212, [%r152+4];
	mov.u32 	%r226, %r210;
$L__BB1_44:
	sub.s32 	%r65, %r30, %r214;
	add.s32 	%r66, %r65, 2;
	setp.ge.s32 	%p32, %r66, %r5;
	@%p32 bra 	$L__BB1_48;
	setp.lt.s32 	%p33, %r214, %r4;
	setp.lt.u32 	%p34, %r212, %r213;
	and.pred  	%p35, %p33, %p34;
	@%p35 bra 	$L__BB1_48;
	add.s32 	%r225, %r66, %r4;
	add.s32 	%r153, %r65, 3;
	setp.ge.s32 	%p36, %r153, %r5;
	mov.u32 	%r218, %r214;
	@%p36 bra 	$L__BB1_50;
	shl.b32 	%r154, %r65, 2;
	add.s32 	%r155, %r43, %r154;
	ld.shared.u32 	%r213, [%r155+12];
	mov.u32 	%r218, %r214;
	bra.uni 	$L__BB1_50;
$L__BB1_48:
	add.s32 	%r218, %r214, 1;
	setp.ge.s32 	%p37, %r218, %r4;
	mov.u32 	%r225, %r214;
	@%p37 bra 	$L__BB1_50;
	shl.b32 	%r156, %r214, 2;
	add.s32 	%r158, %r113, %r156;
	ld.shared.u32 	%r212, [%r158+4];
	mov.u32 	%r225, %r214;
$L__BB1_50:
	sub.s32 	%r75, %r30, %r218;
	add.s32 	%r76, %r75, 3;
	setp.ge.s32 	%p38, %r76, %r5;
	@%p38 bra 	$L__BB1_54;
	setp.lt.s32 	%p39, %r218, %r4;
	setp.lt.u32 	%p40, %r212, %r213;
	and.pred  	%p41, %p39, %p40;
	@%p41 bra 	$L__BB1_54;
	add.s32 	%r224, %r76, %r4;
	add.s32 	%r159, %r75, 4;
	setp.ge.s32 	%p42, %r159, %r5;
	mov.u32 	%r223, %r218;
	@%p42 bra 	$L__BB1_56;
	shl.b32 	%r160, %r75, 2;
	add.s32 	%r161, %r43, %r160;
	ld.shared.u32 	%r213, [%r161+16];
	mov.u32 	%r223, %r218;
	bra.uni 	$L__BB1_56;
$L__BB1_54:
	add.s32 	%r223, %r218, 1;
	setp.ge.s32 	%p43, %r223, %r4;
	mov.u32 	%r224, %r218;
	@%p43 bra 	$L__BB1_56;
	shl.b32 	%r162, %r218, 2;
	add.s32 	%r164, %r113, %r162;
	ld.shared.u32 	%r212, [%r164+4];
	mov.u32 	%r224, %r218;
$L__BB1_56:
	sub.s32 	%r165, %r30, %r223;
	add.s32 	%r85, %r165, 4;
	setp.ge.s32 	%p44, %r85, %r5;
	@%p44 bra 	$L__BB1_59;
	setp.lt.s32 	%p45, %r223, %r4;
	setp.lt.u32 	%p46, %r212, %r213;
	and.pred  	%p47, %p45, %p46;
	@%p47 bra 	$L__BB1_59;
	add.s32 	%r223, %r85, %r4;
$L__BB1_59:
	setp.ge.u32 	%p48, %r29, %r2;
	@%p48 bra 	$L__BB1_61;
	shl.b32 	%r167, %r227, 2;
	add.s32 	%r169, %r113, %r167;
	ld.shared.u32 	%r228, [%r169];
$L__BB1_61:
	add.s32 	%r171, %r29, 1;
	setp.ge.u32 	%p49, %r171, %r2;
	@%p49 bra 	$L__BB1_63;
	shl.b32 	%r172, %r226, 2;
	add.s32 	%r174, %r113, %r172;
	ld.shared.u32 	%r229, [%r174];
$L__BB1_63:
	add.s32 	%r176, %r29, 2;
	setp.ge.u32 	%p50, %r176, %r2;
	@%p50 bra 	$L__BB1_65;
	shl.b32 	%r177, %r225, 2;
	add.s32 	%r179, %r113, %r177;
	ld.shared.u32 	%r230, [%r179];
$L__BB1_65:
	add.s32 	%r181, %r29, 3;
	setp.ge.u32 	%p51, %r181, %r2;
	@%p51 bra 	$L__BB1_67;
	shl.b32 	%r182, %r224, 2;
	add.s32 	%r184, %r113, %r182;
	ld.shared.u32 	%r231, [%r184];
$L__BB1_67:
	add.s32 	%r186, %r29, 4;
	setp.ge.u32 	%p52, %r186, %r2;
	@%p52 bra 	$L__BB1_69;
	shl.b32 	%r187, %r223, 2;
	add.s32 	%r189, %r113, %r187;
	ld.shared.u32 	%r232, [%r189];
$L__BB1_69:
	bar.sync 	0;
	shl.b32 	%r190, %r7, 4;
	add.s32 	%r191, %r9, %r190;
	st.shared.u32 	[%r191], %r228;
	st.shared.u32 	[%r191+4], %r229;
	st.shared.u32 	[%r191+8], %r230;
	st.shared.u32 	[%r191+12], %r231;
	st.shared.u32 	[%r191+16], %r232;
	bar.sync 	0;
	add.s32 	%r102, %r6, %r7;
	setp.ge.u32 	%p53, %r102, %r1;
	@%p53 bra 	$L__BB1_71;
	ld.shared.u32 	%r192, [%r9];
	mul.wide.u32 	%rd31, %r102, 4;
	add.s64 	%rd32, %rd3, %rd31;
	st.global.u32 	[%rd32], %r192;
$L__BB1_71:
	add.s32 	%r103, %r102, 512;
	setp.ge.u32 	%p54, %r103, %r1;
	@%p54 bra 	$L__BB1_73;
	ld.shared.u32 	%r193, [%r9+2048];
	mul.wide.u32 	%rd33, %r103, 4;
	add.s64 	%rd34, %rd3, %rd33;
	st.global.u32 	[%rd34], %r193;
$L__BB1_73:
	add.s32 	%r104, %r102, 1024;
	setp.ge.u32 	%p55, %r104, %r1;
	@%p55 bra 	$L__BB1_75;
	ld.shared.u32 	%r194, [%r9+4096];
	mul.wide.u32 	%rd35, %r104, 4;
	add.s64 	%rd36, %rd3, %rd35;
	st.global.u32 	[%rd36], %r194;
$L__BB1_75:
	add.s32 	%r105, %r102, 1536;
	setp.ge.u32 	%p56, %r105, %r1;
	@%p56 bra 	$L__BB1_77;
	ld.shared.u32 	%r195, [%r9+6144];
	mul.wide.u32 	%rd37, %r105, 4;
	add.s64 	%rd38, %rd3, %rd37;
	st.global.u32 	[%rd38], %r195;
$L__BB1_77:
	add.s32 	%r106, %r102, 2048;
	setp.ge.u32 	%p57, %r106, %r1;
	@%p57 bra 	$L__BB1_79;
	ld.shared.u32 	%r196, [%r9+8192];
	mul.wide.u32 	%rd39, %r106, 4;
	add.s64 	%rd40, %rd3, %rd39;
	st.global.u32 	[%rd40], %r196;
$L__BB1_79:
	ret;

}


// ===== COMPILED SASS (sm_100) =====

	.target	sm_100

	.elftype	@"ET_EXEC"


//--------------------- .note.nv.tkinfo           --------------------------
	.section	.note.nv.tkinfo,"",@"SHT_NOTE"
	.sectionflags	@"SHF_NOTE_NV_TKINFO"
	.tkinfo
        /*0018*/ 	.word	0x00000002
        /*0030*/ 	.string	""
        /*0030*/ 	.string	"ptxas"
        /*0030*/ 	.string	"Cuda compilation tools, release 13.0, V13.0.88"
        /*0030*/ 	.string	"Build cuda_13.0.r13.0/compiler.36424714_0"
        /*0030*/ 	.string	"-arch sm_100 -m 64 "



//--------------------- .note.nv.cuinfo           --------------------------
	.section	.note.nv.cuinfo,"",@"SHT_NOTE"
	.sectionflags	@"SHF_NOTE_NV_CUINFO"
        /*0018*/ 	.short	0x0002
        /*001a*/ 	.short	0x0064
        /*001c*/ 	.short	0x0082
	.zero		2


//--------------------- .nv.info                  --------------------------
	.section	.nv.info,"",@"SHT_CUDA_INFO"
	.align	4


	//----- nvinfo : EIATTR_REGCOUNT
	.align		4
        /*0000*/ 	.byte	0x04, 0x2f
        /*0002*/ 	.short	(.L_1 - .L_0)
	.align		4
.L_0:
        /*0004*/ 	.word	index@(_Z20merge_path_partitionIj2ltIjELj128EEvPKT_S4_iiiiT0_Pi)
        /*0008*/ 	.word	0x00000012


	//----- nvinfo : EIATTR_FRAME_SIZE
	.align		4
.L_1:
        /*000c*/ 	.byte	0x04, 0x11
        /*000e*/ 	.short	(.L_3 - .L_2)
	.align		4
.L_2:
        /*0010*/ 	.word	index@(_Z20merge_path_partitionIj2ltIjELj128EEvPKT_S4_iiiiT0_Pi)
        /*0014*/ 	.word	0x00000000


	//----- nvinfo : EIATTR_REGCOUNT
	.align		4
.L_3:
        /*0018*/ 	.byte	0x04, 0x2f
        /*001a*/ 	.short	(.L_5 - .L_4)
	.align		4
.L_4:
        /*001c*/ 	.word	index@(_Z11block_mergeIj2ltIjELj512ELj5EEvPKT_S4_iiPKiT0_PS2_)
        /*0020*/ 	.word	0x0000001a


	//----- nvinfo : EIATTR_FRAME_SIZE
	.align		4
.L_5:
        /*0024*/ 	.byte	0x04, 0x11
        /*0026*/ 	.short	(.L_7 - .L_6)
	.align		4
.L_6:
        /*0028*/ 	.word	index@(_Z11block_mergeIj2ltIjELj512ELj5EEvPKT_S4_iiPKiT0_PS2_)
        /*002c*/ 	.word	0x00000000


	//----- nvinfo : EIATTR_MIN_STACK_SIZE
	.align		4
.L_7:
        /*0030*/ 	.byte	0x04, 0x12
        /*0032*/ 	.short	(.L_9 - .L_8)
	.align		4
.L_8:
        /*0034*/ 	.word	index@(_Z11block_mergeIj2ltIjELj512ELj5EEvPKT_S4_iiPKiT0_PS2_)
        /*0038*/ 	.word	0x00000000


	//----- nvinfo : EIATTR_MIN_STACK_SIZE
	.align		4
.L_9:
        /*003c*/ 	.byte	0x04, 0x12
        /*003e*/ 	.short	(.L_11 - .L_10)
	.align		4
.L_10:
        /*0040*/ 	.word	index@(_Z20merge_path_partitionIj2ltIjELj128EEvPKT_S4_iiiiT0_Pi)
        /*0044*/ 	.word	0x00000000
.L_11:


//--------------------- .nv.compat                --------------------------
	.section	.nv.compat,"",@"SHT_CUDA_COMPAT_INFO"
	.align	4
        /*0000*/ 	.byte	0x02, 0x09, 0x00, 0x00, 0x02, 0x02, 0x01, 0x00, 0x02, 0x05, 0x05, 0x00, 0x03, 0x07, 0x01, 0x01
        /*0010*/ 	.byte	0x02, 0x03, 0x00, 0x00, 0x02, 0x06, 0x01, 0x00, 0x04, 0x0b, 0x08, 0x00, 0x09, 0x00, 0x00, 0x00
        /*0020*/ 	.byte	0x00, 0x00, 0x00, 0x00


//--------------------- .nv.info._Z11block_mergeIj2ltIjELj512ELj5EEvPKT_S4_iiPKiT0_PS2_ --------------------------
	.section	.nv.info._Z11block_mergeIj2ltIjELj512ELj5EEvPKT_S4_iiPKiT0_PS2_,"",@"SHT_CUDA_INFO"
	.sectionflags	@""
	.align	4


	//----- nvinfo : EIATTR_CUDA_API_VERSION
	.align		4
        /*0000*/ 	.byte	0x04, 0x37
        /*0002*/ 	.short	(.L_13 - .L_12)
.L_12:
        /*0004*/ 	.word	0x00000082


	//----- nvinfo : EIATTR_KPARAM_INFO
	.align		4
.L_13:
        /*0008*/ 	.byte	0x04, 0x17
        /*000a*/ 	.short	(.L_15 - .L_14)
.L_14:
        /*000c*/ 	.word	0x00000000
        /*0010*/ 	.short	0x0006
        /*0012*/ 	.short	0x0028
        /*0014*/ 	.byte	0x00, 0xf5, 0x21, 0x00


	//----- nvinfo : EIATTR_KPARAM_INFO
	.align		4
.L_15:
        /*0018*/ 	.byte	0x04, 0x17
        /*001a*/ 	.short	(.L_17 - .L_16)
.L_16:
        /*001c*/ 	.word	0x00000000
        /*0020*/ 	.short	0x0005
        /*0022*/ 	.short	0x0020
        /*0024*/ 	.byte	0x00, 0xf0, 0x05, 0x00


	//----- nvinfo : EIATTR_KPARAM_INFO
	.align		4
.L_17:
        /*0028*/ 	.byte	0x04, 0x17
        /*002a*/ 	.short	(.L_19 - .L_18)
.L_18:
        /*002c*/ 	.word	0x00000000
        /*0030*/ 	.short	0x0004
        /*0032*/ 	.short	0x0018
        /*0034*/ 	.byte	0x00, 0xf5, 0x21, 0x00


	//----- nvinfo : EIATTR_KPARAM_INFO
	.align		4
.L_19:
        /*0038*/ 	.byte	0x04, 0x17
        /*003a*/ 	.short	(.L_21 - .L_20)
.L_20:
        /*003c*/ 	.word	0x00000000
        /*0040*/ 	.short	0x0003
        /*0042*/ 	.short	0x0014
        /*0044*/ 	.byte	0x00, 0xf0, 0x11, 0x00


	//----- nvinfo : EIATTR_KPARAM_INFO
	.align		4
.L_21:
        /*0048*/ 	.byte	0x04, 0x17
        /*004a*/ 	.short	(.L_23 - .L_22)
.L_22:
        /*004c*/ 	.word	0x00000000
        /*0050*/ 	.short	0x0002
        /*0052*/ 	.short	0x0010
        /*0054*/ 	.byte	0x00, 0xf0, 0x11, 0x00


	//----- nvinfo : EIATTR_KPARAM_INFO
	.align		4
.L_23:
        /*0058*/ 	.byte	0x04, 0x17
        /*005a*/ 	.short	(.L_25 - .L_24)
.L_24:
        /*005c*/ 	.word	0x00000000
        /*0060*/ 	.short	0x0001
        /*0062*/ 	.short	0x0008
        /*0064*/ 	.byte	0x00, 0xf5, 0x21, 0x00


	//----- nvinfo : EIATTR_KPARAM_INFO
	.align		4
.L_25:
        /*0068*/ 	.byte	0x04, 0x17
        /*006a*/ 	.short	(.L_27 - .L_26)
.L_26:
        /*006c*/ 	.word	0x00000000
        /*0070*/ 	.short	0x0000
        /*0072*/ 	.short	0x0000
        /*0074*/ 	.byte	0x00, 0xf5, 0x21, 0x00


	//----- nvinfo : EIATTR_SPARSE_MMA_MASK
	.align		4
.L_27:
        /*0078*/ 	.byte	0x03, 0x50
        /*007a*/ 	.short	0x0000


	//----- nvinfo : EIATTR_MAXREG_COUNT
	.align		4
        /*007c*/ 	.byte	0x03, 0x1b
        /*007e*/ 	.short	0x00ff


	//----- nvinfo : EIATTR_NUM_BARRIERS
	.align		4
        /*0080*/ 	.byte	0x02, 0x4c
        /*0082*/ 	.byte	0x01
	.zero		1


	//----- nvinfo : EIATTR_MERCURY_ISA_VERSION
	.align		4
        /*0084*/ 	.byte	0x03, 0x5f
        /*0086*/ 	.short	0x0101


	//----- nvinfo : EIATTR_VRC_CTA_INIT_COUNT
	.align		4
        /*0088*/ 	.byte	0x02, 0x4a
	.zero		1
	.zero		1


	//----- nvinfo : EIATTR_EXIT_INSTR_OFFSETS
	.align		4
        /*008c*/ 	.byte	0x04, 0x1c
        /*008e*/ 	.short	(.L_29 - .L_28)


	//   ....[0]....
.L_28:
        /*0090*/ 	.word	0x000010e0


	//   ....[1]....
        /*0094*/ 	.word	0x00001130


	//----- nvinfo : EIATTR_CRS_STACK_SIZE
	.align		4
.L_29:
        /*0098*/ 	.byte	0x04, 0x1e
        /*009a*/ 	.short	(.L_31 - .L_30)
.L_30:
        /*009c*/ 	.word	0x00000000


	//----- nvinfo : EIATTR_CBANK_PARAM_SIZE
	.align		4
.L_31:
        /*00a0*/ 	.byte	0x03, 0x19
        /*00a2*/ 	.short	0x0030


	//----- nvinfo : EIATTR_PARAM_CBANK
	.align		4
        /*00a4*/ 	.byte	0x04, 0x0a
        /*00a6*/ 	.short	(.L_33 - .L_32)
	.align		4
.L_32:
        /*00a8*/ 	.word	index@(.nv.constant0._Z11block_mergeIj2ltIjELj512ELj5EEvPKT_S4_iiPKiT0_PS2_)
        /*00ac*/ 	.short	0x0380
        /*00ae*/ 	.short	0x0030


	//----- nvinfo : EIATTR_SW_WAR
	.align		4
.L_33:
        /*00b0*/ 	.byte	0x04, 0x36
        /*00b2*/ 	.short	(.L_35 - .L_34)
.L_34:
        /*00b4*/ 	.word	0x00000008
.L_35:


//--------------------- .nv.info._Z20merge_path_partitionIj2ltIjELj128EEvPKT_S4_iiiiT0_Pi --------------------------
	.section	.nv.info._Z20merge_path_partitionIj2ltIjELj128EEvPKT_S4_iiiiT0_Pi,"",@"SHT_CUDA_INFO"
	.sectionflags	@""
	.align	4


	//----- nvinfo : EIATTR_CUDA_API_VERSION
	.align		4
        /*0000*/ 	.byte	0x04, 0x37
        /*0002*/ 	.short	(.L_37 - .L_36)
.L_36:
        /*0004*/ 	.word	0x00000082


	//----- nvinfo : EIATTR_KPARAM_INFO
	.align		4
.L_37:
        /*0008*/ 	.byte	0x04, 0x17
        /*000a*/ 	.short	(.L_39 - .L_38)
.L_38:
        /*000c*/ 	.word	0x00000000
        /*0010*/ 	.short	0x0007
        /*0012*/ 	.short	0x0028
        /*0014*/ 	.byte	0x00, 0xf5, 0x21, 0x00


	//----- nvinfo : EIATTR_KPARAM_INFO
	.align		4
.L_39:
        /*0018*/ 	.byte	0x04, 0x17
        /*001a*/ 	.short	(.L_41 - .L_40)
.L_40:
        /*001c*/ 	.word	0x00000000
        /*0020*/ 	.short	0x0006
        /*0022*/ 	.short	0x0020
        /*0024*/ 	.byte	0x00, 0xf0, 0x05, 0x00


	//----- nvinfo : EIATTR_KPARAM_INFO
	.align		4
.L_41:
        /*0028*/ 	.byte	0x04, 0x17
        /*002a*/ 	.short	(.L_43 - .L_42)
.L_42:
        /*002c*/ 	.word	0x00000000
        /*0030*/ 	.short	0x0005
        /*0032*/ 	.short	0x001c
        /*0034*/ 	.byte	0x00, 0xf0, 0x11, 0x00


	//----- nvinfo : EIATTR_KPARAM_INFO
	.align		4
.L_43:
        /*0038*/ 	.byte	0x04, 0x17
        /*003a*/ 	.short	(.L_45 - .L_44)
.L_44:
        /*003c*/ 	.word	0x00000000
        /*0040*/ 	.short	0x0004
        /*0042*/ 	.short	0x0018
        /*0044*/ 	.byte	0x00, 0xf0, 0x11, 0x00


	//----- nvinfo : EIATTR_KPARAM_INFO
	.align		4
.L_45:
        /*0048*/ 	.byte	0x04, 0x17
        /*004a*/ 	.short	(.L_47 - .L_46)
.L_46:
        /*004c*/ 	.word	0x00000000
        /*0050*/ 	.short	0x0003
        /*0052*/ 	.short	0x0014
        /*0054*/ 	.byte	0x00, 0xf0, 0x11, 0x00


	//----- nvinfo : EIATTR_KPARAM_INFO
	.align		4
.L_47:
        /*0058*/ 	.byte	0x04, 0x17
        /*005a*/ 	.short	(.L_49 - .L_48)
.L_48:
        /*005c*/ 	.word	0x00000000
        /*0060*/ 	.short	0x0002
        /*0062*/ 	.short	0x0010
        /*0064*/ 	.byte	0x00, 0xf0, 0x11, 0x00


	//----- nvinfo : EIATTR_KPARAM_INFO
	.align		4
.L_49:
        /*0068*/ 	.byte	0x04, 0x17
        /*006a*/ 	.short	(.L_51 - .L_50)
.L_50:
        /*006c*/ 	.word	0x00000000
        /*0070*/ 	.short	0x0001
        /*0072*/ 	.short	0x0008
        /*0074*/ 	.byte	0x00, 0xf5, 0x21, 0x00


	//----- nvinfo : EIATTR_KPARAM_INFO
	.align		4
.L_51:
        /*0078*/ 	.byte	0x04, 0x17
        /*007a*/ 	.short	(.L_53 - .L_52)
.L_52:
        /*007c*/ 	.word	0x00000000
        /*0080*/ 	.short	0x0000
        /*0082*/ 	.short	0x0000
        /*0084*/ 	.byte	0x00, 0xf5, 0x21, 0x00


	//----- nvinfo : EIATTR_SPARSE_MMA_MASK
	.align		4
.L_53:
        /*0088*/ 	.byte	0x03, 0x50
        /*008a*/ 	.short	0x0000


	//----- nvinfo : EIATTR_MAXREG_COUNT
	.align		4
        /*008c*/ 	.byte	0x03, 0x1b
        /*008e*/ 	.short	0x00ff


	//----- nvinfo : EIATTR_MERCURY_ISA_VERSION
	.align		4
        /*0090*/ 	.byte	0x03, 0x5f
        /*0092*/ 	.short	0x0101


	//----- nvinfo : EIATTR_VRC_CTA_INIT_COUNT
	.align		4
        /*0094*/ 	.byte	0x02, 0x4a
	.zero		1
	.zero		1


	//----- nvinfo : EIATTR_EXIT_INSTR_OFFSETS
	.align		4
        /*0098*/ 	.byte	0x04, 0x1c
        /*009a*/ 	.short	(.L_55 - .L_54)


	//   ....[0]....
.L_54:
        /*009c*/ 	.word	0x00000070


	//   ....[1]....
        /*00a0*/ 	.word	0x00000240


	//----- nvinfo : EIATTR_CRS_STACK_SIZE
	.align		4
.L_55:
        /*00a4*/ 	.byte	0x04, 0x1e
        /*00a6*/ 	.short	(.L_57 - .L_56)
.L_56:
        /*00a8*/ 	.word	0x00000000


	//----- nvinfo : EIATTR_CBANK_PARAM_SIZE
	.align		4
.L_57:
        /*00ac*/ 	.byte	0x03, 0x19
        /*00ae*/ 	.short	0x0030


	//----- nvinfo : EIATTR_PARAM_CBANK
	.align		4
        /*00b0*/ 	.byte	0x04, 0x0a
        /*00b2*/ 	.short	(.L_59 - .L_58)
	.align		4
.L_58:
        /*00b4*/ 	.word	index@(.nv.constant0._Z20merge_path_partitionIj2ltIjELj128EEvPKT_S4_iiiiT0_Pi)
        /*00b8*/ 	.short	0x0380
        /*00ba*/ 	.short	0x0030


	//----- nvinfo : EIATTR_SW_WAR
	.align		4
.L_59:
        /*00bc*/ 	.byte	0x04, 0x36
        /*00be*/ 	.short	(.L_61 - .L_60)
.L_60:
        /*00c0*/ 	.word	0x00000008
.L_61:


//--------------------- .nv.callgraph             --------------------------
	.section	.nv.callgraph,"",@"SHT_CUDA_CALLGRAPH"
	.align	4
	.sectionentsize	8
	.align		4
        /*0000*/ 	.word	0x00000000
	.align		4
        /*0004*/ 	.word	0xffffffff
	.align		4
        /*0008*/ 	.word	0x00000000
	.align		4
        /*000c*/ 	.word	0xfffffffe
	.align		4
        /*0010*/ 	.word	0x00000000
	.align		4
        /*0014*/ 	.word	0xfffffffd
	.align		4
        /*0018*/ 	.word	0x00000000
	.align		4
        /*001c*/ 	.word	0xfffffffc


//--------------------- .text._Z11block_mergeIj2ltIjELj512ELj5EEvPKT_S4_iiPKiT0_PS2_ --------------------------
	.section	.text._Z11block_mergeIj2ltIjELj512ELj5EEvPKT_S4_iiPKiT0_PS2_,"ax",@progbits
	.align	128
        .global         _Z11block_mergeIj2ltIjELj512ELj5EEvPKT_S4_iiPKiT0_PS2_
        .type           _Z11block_mergeIj2ltIjELj512ELj5EEvPKT_S4_iiPKiT0_PS2_,@function
        .size           _Z11block_mergeIj2ltIjELj512ELj5EEvPKT_S4_iiPKiT0_PS2_,(.L_x_32 - _Z11block_mergeIj2ltIjELj512ELj5EEvPKT_S4_iiPKiT0_PS2_)
        .other          _Z11block_mergeIj2ltIjELj512ELj5EEvPKT_S4_iiPKiT0_PS2_,@"STO_CUDA_ENTRY STV_DEFAULT"
_Z11block_mergeIj2ltIjELj512ELj5EEvPKT_S4_iiPKiT0_PS2_:
.text._Z11block_mergeIj2ltIjELj512ELj5EEvPKT_S4_iiPKiT0_PS2_:
[----:B------:R-:W-:Y:S01]  /*0000*/  LDC R1, c[0x0][0x37c] ;  /* 0x0000df00ff017b82 */ /* 0x000fe20000000800 */
[----:B------:R-:W0:Y:S07]  /*0010*/  S2R R0, SR_CTAID.X ;  /* 0x0000000000007919 */ /* 0x000e2e0000002500 */
[----:B------:R-:W0:Y:S01]  /*0020*/  LDC.64 R8, c[0x0][0x398] ;  /* 0x0000e600ff087b82 */ /* 0x000e220000000a00 */
[----:B------:R-:W1:Y:S07]  /*0030*/  LDCU.64 UR4, c[0x0][0x358] ;  /* 0x00006b00ff0477ac */ /* 0x000e6e0008000a00 */
[----:B------:R-:W2:Y:S01]  /*0040*/  LDC.64 R4, c[0x0][0x390] ;  /* 0x0000e400ff047b82 */ /* 0x000ea20000000a00 */
[----:B0-----:R-:W-:-:S05]  /*0050*/  IMAD.WIDE.U32 R8, R0, 0x4, R8 ;  /* 0x0000000400087825 */ /* 0x001fca00078e0008 */
[----:B-1----:R-:W3:Y:S04]  /*0060*/  LDG.E R13, desc[UR4][R8.64+0x4] ;  /* 0x00000404080d7981 */ /* 0x002ee8000c1e1900 */
[----:B------:R0:W4:Y:S01]  /*0070*/  LDG.E R2, desc[UR4][R8.64] ;  /* 0x0000000408027981 */ /* 0x000122000c1e1900 */
[----:B--2---:R-:W-:Y:S01]  /*0080*/  IMAD.IADD R5, R5, 0x1, R4 ;  /* 0x0000000105057824 */ /* 0x004fe200078e0204 */
[----:B------:R-:W-:Y:S01]  /*0090*/  MOV R6, 0x400 ;  /* 0x0000040000067802 */ /* 0x000fe20000000f00 */
[----:B------:R-:W-:Y:S01]  /*00a0*/  BSSY.RECONVERGENT B0, `(.L_x_0) ;  /* 0x000001a000007945 */ /* 0x000fe20003800200 */
[----:B------:R-:W1:Y:S01]  /*00b0*/  S2R R3, SR_TID.X ;  /* 0x0000000000037919 */ /* 0x000e620000002100 */
[----:B------:R-:W-:Y:S01]  /*00c0*/  IMAD R10, R0, -0xa00, R5 ;  /* 0xfffff600000a7824 */ /* 0x000fe200078e0205 */
[----:B------:R-:W2:Y:S04]  /*00d0*/  S2R R7, SR_CgaCtaId ;  /* 0x0000000000077919 */ /* 0x000ea80000008800 */
[----:B------:R-:W-:-:S02]  /*00e0*/  VIMNMX.U32 R4, PT, PT, R10, 0xa00, PT ;  /* 0x00000a000a047848 */ /* 0x000fc40003fe0000 */
[----:B-1----:R-:W-:Y:S01]  /*00f0*/  ISETP.GT.U32.AND P0, PT, R10, R3, PT ;  /* 0x000000030a00720c */ /* 0x002fe20003f04070 */
[----:B------:R-:W-:Y:S01]  /*0100*/  VIADD R11, R3, 0x200 ;  /* 0x00000200030b7836 */ /* 0x000fe20000000000 */
[----:B--2---:R-:W-:Y:S01]  /*0110*/  LEA R6, R7, R6, 0x18 ;  /* 0x0000000607067211 */ /* 0x004fe200078ec0ff */
[----:B------:R-:W-:-:S03]  /*0120*/  IMAD R7, R3, 0x5, RZ ;  /* 0x0000000503077824 */ /* 0x000fc600078e02ff */
[----:B------:R-:W-:Y:S01]  /*0130*/  ISETP.GE.U32.AND P1, PT, R11, R4, PT ;  /* 0x000000040b00720c */ /* 0x000fe20003f26070 */
[----:B0-----:R-:W-:Y:S01]  /*0140*/  IMAD R8, R3, 0x4, R6 ;  /* 0x0000000403087824 */ /* 0x001fe200078e0206 */
[----:B------:R-:W-:Y:S01]  /*0150*/  VIMNMX.U32 R12, PT, PT, R4, R7, PT ;  /* 0x00000007040c7248 */ /* 0x000fe20003fe0000 */
[----:B---3--:R-:W-:Y:S02]  /*0160*/  IMAD R14, R0, 0xa00, -R13 ;  /* 0x00000a00000e7824 */ /* 0x008fe400078e0a0d */
[----:B----4-:R-:W-:-:S05]  /*0170*/  IMAD.IADD R9, R13, 0x1, -R2 ;  /* 0x000000010d097824 */ /* 0x010fca00078e0a02 */
[----:B------:R-:W-:Y:S01]  /*0180*/  IADD3 R10, PT, PT, R4, -R9, RZ ;  /* 0x80000009040a7210 */ /* 0x000fe20007ffe0ff */
[----:B------:R-:W-:Y:S06]  /*0190*/  @!P0 BRA `(.L_x_1) ;  /* 0x0000000000288947 */ /* 0x000fec0003800000 */
[----:B------:R-:W-:-:S13]  /*01a0*/  ISETP.GE.U32.AND P0, PT, R3, R9, PT ;  /* 0x000000090300720c */ /* 0x000fda0003f06070 */
[----:B------:R-:W0:Y:S01]  /*01b0*/  @!P0 LDC.64 R16, c[0x0][0x380] ;  /* 0x0000e000ff108b82 */ /* 0x000e220000000a00 */
[----:B------:R-:W-:-:S04]  /*01c0*/  @!P0 IMAD.IADD R19, R2, 0x1, R3 ;  /* 0x0000000102138824 */ /* 0x000fc800078e0203 */
[----:B0-----:R-:W-:-:S03]  /*01d0*/  @!P0 IMAD.WIDE.U32 R18, R19, 0x4, R16 ;  /* 0x0000000413128825 */ /* 0x001fc600078e0010 */
[----:B------:R-:W0:Y:S02]  /*01e0*/  @P0 LDC.64 R16, c[0x0][0x388] ;  /* 0x0000e200ff100b82 */ /* 0x000e240000000a00 */
[----:B------:R-:W2:Y:S01]  /*01f0*/  @!P0 LDG.E R13, desc[UR4][R18.64] ;  /* 0x00000004120d8981 */ /* 0x000ea2000c1e1900 */
[----:B------:R-:W-:-:S04]  /*0200*/  @P0 IMAD.IADD R15, R14, 0x1, R3 ;  /* 0x000000010e0f0824 */ /* 0x000fc800078e0203 */
[----:B0-----:R-:W-:-:S05]  /*0210*/  @P0 IMAD.WIDE.U32 R16, R15, 0x4, R16 ;  /* 0x000000040f100825 */ /* 0x001fca00078e0010 */
[----:B------:R-:W2:Y:S04]  /*0220*/  @P0 LDG.E R13, desc[UR4][R16.64] ;  /* 0x00000004100d0981 */ /* 0x000ea8000c1e1900 */
[----:B--2---:R0:W-:Y:S02]  /*0230*/  STS [R8], R13 ;  /* 0x0000000d08007388 */ /* 0x0041e40000000800 */
.L_x_1:
[----:B------:R-:W-:Y:S05]  /*0240*/  BSYNC.RECONVERGENT B0 ;  /* 0x0000000000007941 */ /* 0x000fea0003800200 */
.L_x_0:
[----:B------:R-:W-:Y:S04]  /*0250*/  BSSY.RECONVERGENT B0, `(.L_x_2) ;  /* 0x000000c000007945 */ /* 0x000fe80003800200 */
[----:B------:R-:W-:Y:S05]  /*0260*/  @P1 BRA `(.L_x_3) ;  /* 0x0000000000281947 */ /* 0x000fea0003800000 */
[----:B------:R-:W-:-:S13]  /*0270*/  ISETP.GE.U32.AND P0, PT, R11, R9, PT ;  /* 0x000000090b00720c */ /* 0x000fda0003f06070 */
[----:B------:R-:W1:Y:S01]  /*0280*/  @P0 LDC.64 R16, c[0x0][0x388] ;  /* 0x0000e200ff100b82 */ /* 0x000e620000000a00 */
[----:B------:R-:W-:-:S04]  /*0290*/  @P0 IMAD.IADD R19, R14, 0x1, R11 ;  /* 0x000000010e130824 */ /* 0x000fc800078e020b */
[----:B-1----:R-:W-:-:S03]  /*02a0*/  @P0 IMAD.WIDE.U32 R18, R19, 0x4, R16 ;  /* 0x0000000413120825 */ /* 0x002fc600078e0010 */
[----:B------:R-:W1:Y:S02]  /*02b0*/  @!P0 LDC.64 R16, c[0x0][0x380] ;  /* 0x0000e000ff108b82 */ /* 0x000e640000000a00 */
[----:B0-----:R-:W2:Y:S01]  /*02c0*/  @P0 LDG.E R13, desc[UR4][R18.64] ;  /* 0x00000004120d0981 */ /* 0x001ea2000c1e1900 */
[----:B------:R-:W-:-:S04]  /*02d0*/  @!P0 IMAD.IADD R11, R2, 0x1, R11 ;  /* 0x00000001020b8824 */ /* 0x000fc800078e020b */
[----:B-1----:R-:W-:-:S05]  /*02e0*/  @!P0 IMAD.WIDE.U32 R16, R11, 0x4, R16 ;  /* 0x000000040b108825 */ /* 0x002fca00078e0010 */
[----:B------:R-:W2:Y:S04]  /*02f0*/  @!P0 LDG.E R13, desc[UR4][R16.64] ;  /* 0x00000004100d8981 */ /* 0x000ea8000c1e1900 */
[----:B--2---:R1:W-:Y:S02]  /*0300*/  STS [R8+0x800], R13 ;  /* 0x0008000d08007388 */ /* 0x0043e40000000800 */
.L_x_3:
[----:B------:R-:W-:Y:S05]  /*0310*/  BSYNC.RECONVERGENT B0 ;  /* 0x0000000000007941 */ /* 0x000fea0003800200 */
.L_x_2:
[C---:B------:R-:W-:Y:S01]  /*0320*/  LOP3.LUT R21, R3.reuse, 0x400, RZ, 0xfc, !PT ;  /* 0x0000040003157812 */ /* 0x040fe200078efcff */
[----:B------:R-:W-:Y:S01]  /*0330*/  BSSY.RECONVERGENT B0, `(.L_x_4) ;  /* 0x0000014000007945 */ /* 0x000fe20003800200 */
[----:B------:R-:W-:Y:S02]  /*0340*/  IADD3 R11, PT, PT, R3, 0x600, RZ ;  /* 0x00000600030b7810 */ /* 0x000fe40007ffe0ff */
[----:B------:R-:W-:Y:S02]  /*0350*/  ISETP.GE.U32.AND P2, PT, R21, R4, PT ;  /* 0x000000041500720c */ /* 0x000fe40003f46070 */
[----:B01----:R-:W-:Y:S02]  /*0360*/  LOP3.LUT R13, R3, 0x800, RZ, 0xfc, !PT ;  /* 0x00000800030d7812 */ /* 0x003fe400078efcff */
[----:B------:R-:W-:Y:S02]  /*0370*/  VIADDMNMX R20, R12, -R10, RZ, !PT ;  /* 0x8000000a0c147246 */ /* 0x000fe400078001ff */
[----:B------:R-:W-:-:S02]  /*0380*/  VIMNMX R15, PT, PT, R9, R12, PT ;  /* 0x0000000c090f7248 */ /* 0x000fc40003fe0100 */
[-C--:B------:R-:W-:Y:S02]  /*0390*/  ISETP.GE.U32.AND P3, PT, R11, R4.reuse, PT ;  /* 0x000000040b00720c */ /* 0x080fe40003f66070 */
[----:B------:R-:W-:Y:S02]  /*03a0*/  ISETP.GE.U32.AND P0, PT, R13, R4, PT ;  /* 0x000000040d00720c */ /* 0x000fe40003f06070 */
[----:B------:R-:W-:Y:S01]  /*03b0*/  ISETP.GE.AND P1, PT, R20, R15, PT ;  /* 0x0000000f1400720c */ /* 0x000fe20003f26270 */
[----:B------:R-:W-:-:S12]  /*03c0*/  @P2 BRA `(.L_x_5) ;  /* 0x0000000000282947 */ /* 0x000fd80003800000 */
[----:B------:R-:W-:-:S13]  /*03d0*/  ISETP.GE.U32.AND P2, PT, R21, R9, PT ;  /* 0x000000091500720c */ /* 0x000fda0003f46070 */
[----:B------:R-:W0:Y:S01]  /*03e0*/  @P2 LDC.64 R16, c[0x0][0x388] ;  /* 0x0000e200ff102b82 */ /* 0x000e220000000a00 */
[----:B------:R-:W-:-:S04]  /*03f0*/  @P2 IMAD.IADD R19, R14, 0x1, R21 ;  /* 0x000000010e132824 */ /* 0x000fc800078e0215 */
[----:B0-----:R-:W-:-:S03]  /*0400*/  @P2 IMAD.WIDE.U32 R18, R19, 0x4, R16 ;  /* 0x0000000413122825 */ /* 0x001fc600078e0010 */
[----:B------:R-:W0:Y:S02]  /*0410*/  @!P2 LDC.64 R16, c[0x0][0x380] ;  /* 0x0000e000ff10ab82 */ /* 0x000e240000000a00 */
[----:B------:R-:W2:Y:S01]  /*0420*/  @P2 LDG.E R23, desc[UR4][R18.64] ;  /* 0x0000000412172981 */ /* 0x000ea2000c1e1900 */
[----:B------:R-:W-:-:S04]  /*0430*/  @!P2 IMAD.IADD R21, R2, 0x1, R21 ;  /* 0x000000010215a824 */ /* 0x000fc800078e0215 */
[----:B0-----:R-:W-:-:S05]  /*0440*/  @!P2 IMAD.WIDE.U32 R16, R21, 0x4, R16 ;  /* 0x000000041510a825 */ /* 0x001fca00078e0010 */
[----:B------:R-:W2:Y:S04]  /*0450*/  @!P2 LDG.E R23, desc[UR4][R16.64] ;  /* 0x000000041017a981 */ /* 0x000ea8000c1e1900 */
[----:B--2---:R0:W-:Y:S02]  /*0460*/  STS [R8+0x1000], R23 ;  /* 0x0010001708007388 */ /* 0x0041e40000000800 */
.L_x_5:
[----:B------:R-:W-:Y:S05]  /*0470*/  BSYNC.RECONVERGENT B0 ;  /* 0x0000000000007941 */ /* 0x000fea0003800200 */
.L_x_4:
[----:B------:R-:W-:Y:S04]  /*0480*/  BSSY.RECONVERGENT B0, `(.L_x_6) ;  /* 0x000000c000007945 */ /* 0x000fe80003800200 */
[----:B------:R-:W-:Y:S05]  /*0490*/  @P3 BRA `(.L_x_7) ;  /* 0x0000000000283947 */ /* 0x000fea0003800000 */
[----:B------:R-:W-:-:S13]  /*04a0*/  ISETP.GE.U32.AND P2, PT, R11, R9, PT ;  /* 0x000000090b00720c */ /* 0x000fda0003f46070 */
[----:B------:R-:W1:Y:S01]  /*04b0*/  @P2 LDC.64 R16, c[0x0][0x388] ;  /* 0x0000e200ff102b82 */ /* 0x000e620000000a00 */
[----:B------:R-:W-:-:S04]  /*04c0*/  @P2 IMAD.IADD R19, R14, 0x1, R11 ;  /* 0x000000010e132824 */ /* 0x000fc800078e020b */
[----:B-1----:R-:W-:-:S03]  /*04d0*/  @P2 IMAD.WIDE.U32 R16, R19, 0x4, R16 ;  /* 0x0000000413102825 */ /* 0x002fc600078e0010 */
[----:B------:R-:W1:Y:S02]  /*04e0*/  @!P2 LDC.64 R18, c[0x0][0x380] ;  /* 0x0000e000ff12ab82 */ /* 0x000e640000000a00 */
[----:B------:R-:W2:Y:S01]  /*04f0*/  @P2 LDG.E R21, desc[UR4][R16.64] ;  /* 0x0000000410152981 */ /* 0x000ea2000c1e1900 */
[----:B------:R-:W-:-:S05]  /*0500*/  @!P2 IADD3 R11, PT, PT, R2, R11, RZ ;  /* 0x0000000b020ba210 */ /* 0x000fca0007ffe0ff */
[----:B-1----:R-:W-:-:S05]  /*0510*/  @!P2 IMAD.WIDE.U32 R18, R11, 0x4, R18 ;  /* 0x000000040b12a825 */ /* 0x002fca00078e0012 */
[----:B------:R-:W2:Y:S04]  /*0520*/  @!P2 LDG.E R21, desc[UR4][R18.64] ;  /* 0x000000041215a981 */ /* 0x000ea8000c1e1900 */
[----:B--2---:R1:W-:Y:S02]  /*0530*/  STS [R8+0x1800], R21 ;  /* 0x0018001508007388 */ /* 0x0043e40000000800 */
.L_x_7:
[----:B------:R-:W-:Y:S05]  /*0540*/  BSYNC.RECONVERGENT B0 ;  /* 0x0000000000007941 */ /* 0x000fea0003800200 */
.L_x_6:
[----:B------:R-:W-:Y:S04]  /*0550*/  BSSY.RECONVERGENT B0, `(.L_x_8) ;  /* 0x000000c000007945 */ /* 0x000fe80003800200 */
[----:B------:R-:W-:Y:S05]  /*0560*/  @P0 BRA `(.L_x_9) ;  /* 0x0000000000280947 */ /* 0x000fea0003800000 */
[----:B------:R-:W-:-:S13]  /*0570*/  ISETP.GE.U32.AND P0, PT, R13, R9, PT ;  /* 0x000000090d00720c */ /* 0x000fda0003f06070 */
[----:B------:R-:W2:Y:S01]  /*0580*/  @P0 LDC.64 R16, c[0x0][0x388] ;  /* 0x0000e200ff100b82 */ /* 0x000ea20000000a00 */
[----:B------:R-:W-:-:S04]  /*0590*/  @P0 IMAD.IADD R19, R14, 0x1, R13 ;  /* 0x000000010e130824 */ /* 0x000fc800078e020d */
[----:B--2---:R-:W-:-:S03]  /*05a0*/  @P0 IMAD.WIDE.U32 R18, R19, 0x4, R16 ;  /* 0x0000000413120825 */ /* 0x004fc600078e0010 */
[----:B------:R-:W2:Y:S02]  /*05b0*/  @!P0 LDC.64 R16, c[0x0][0x380] ;  /* 0x0000e000ff108b82 */ /* 0x000ea40000000a00 */
[----:B------:R-:W3:Y:S01]  /*05c0*/  @P0 LDG.E R11, desc[UR4][R18.64] ;  /* 0x00000004120b0981 */ /* 0x000ee2000c1e1900 */
[----:B------:R-:W-:-:S04]  /*05d0*/  @!P0 IMAD.IADD R13, R2, 0x1, R13 ;  /* 0x00000001020d8824 */ /* 0x000fc800078e020d */
[----:B--2---:R-:W-:-:S05]  /*05e0*/  @!P0 IMAD.WIDE.U32 R16, R13, 0x4, R16 ;  /* 0x000000040d108825 */ /* 0x004fca00078e0010 */
[----:B------:R-:W3:Y:S04]  /*05f0*/  @!P0 LDG.E R11, desc[UR4][R16.64] ;  /* 0x00000004100b8981 */ /* 0x000ee8000c1e1900 */
[----:B---3--:R2:W-:Y:S02]  /*0600*/  STS [R8+0x2000], R11 ;  /* 0x0020000b08007388 */ /* 0x0085e40000000800 */
.L_x_9:
[----:B------:R-:W-:Y:S05]  /*0610*/  BSYNC.RECONVERGENT B0 ;  /* 0x0000000000007941 */ /* 0x000fea0003800200 */
.L_x_8:
[----:B------:R-:W-:Y:S06]  /*0620*/  BAR.SYNC.DEFER_BLOCKING 0x0 ;  /* 0x0000000000007b1d */ /* 0x000fec0000010000 */
[----:B------:R-:W-:Y:S04]  /*0630*/  BSSY.RECONVERGENT B0, `(.L_x_10) ;  /* 0x0000010000007945 */ /* 0x000fe80003800200 */
[----:B------:R-:W-:Y:S05]  /*0640*/  @P1 BRA `(.L_x_11) ;  /* 0x0000000000381947 */ /* 0x000fea0003800000 */
[----:B------:R-:W-:-:S07]  /*0650*/  IMAD.IADD R2, R9, 0x1, R12 ;  /* 0x0000000109027824 */ /* 0x000fce00078e020c */
.L_x_12:
[----:B--2---:R-:W-:-:S04]  /*0660*/  IADD3 R11, PT, PT, R15, R20, RZ ;  /* 0x000000140f0b7210 */ /* 0x004fc80007ffe0ff */
[----:B------:R-:W-:-:S04]  /*0670*/  SHF.R.U32.HI R11, RZ, 0x1, R11 ;  /* 0x00000001ff0b7819 */ /* 0x000fc8000001160b */
[----:B------:R-:W-:-:S05]  /*0680*/  LOP3.LUT R13, RZ, R11, RZ, 0x33, !PT ;  /* 0x0000000bff0d7212 */ /* 0x000fca00078e33ff */
[----:B------:R-:W-:Y:S02]  /*0690*/  IMAD.IADD R17, R2, 0x1, R13 ;  /* 0x0000000102117824 */ /* 0x000fe400078e020d */
[--C-:B------:R-:W-:Y:S02]  /*06a0*/  IMAD R13, R11, 0x4, R6.reuse ;  /* 0x000000040b0d7824 */ /* 0x100fe400078e0206 */
[----:B------:R-:W-:-:S04]  /*06b0*/  IMAD R17, R17, 0x4, R6 ;  /* 0x0000000411117824 */ /* 0x000fc800078e0206 */
[----:B------:R-:W-:Y:S04]  /*06c0*/  LDS R13, [R13] ;  /* 0x000000000d0d7984 */ /* 0x000fe80000000800 */
[----:B------:R-:W2:Y:S02]  /*06d0*/  LDS R14, [R17] ;  /* 0x00000000110e7984 */ /* 0x000ea40000000800 */
[----:B--2---:R-:W-:-:S04]  /*06e0*/  ISETP.GE.U32.AND P0, PT, R13, R14, PT ;  /* 0x0000000e0d00720c */ /* 0x004fc80003f06070 */
[----:B------:R-:W-:-:S09]  /*06f0*/  SEL R15, R15, R11, !P0 ;  /* 0x0000000b0f0f7207 */ /* 0x000fd20004000000 */
[----:B------:R-:W-:-:S04]  /*0700*/  @!P0 IADD3 R20, PT, PT, R11, 0x1, RZ ;  /* 0x000000010b148810 */ /* 0x000fc80007ffe0ff */
[----:B------:R-:W-:-:S13]  /*0710*/  ISETP.GE.AND P0, PT, R20, R15, PT ;  /* 0x0000000f1400720c */ /* 0x000fda0003f06270 */
[----:B------:R-:W-:Y:S05]  /*0720*/  @!P0 BRA `(.L_x_12) ;  /* 0xfffffffc00cc8947 */ /* 0x000fea000383ffff */
.L_x_11:
[----:B------:R-:W-:Y:S05]  /*0730*/  BSYNC.RECONVERGENT B0 ;  /* 0x0000000000007941 */ /* 0x000fea0003800200 */
.L_x_10:
[----:B------:R-:W-:Y:S01]  /*0740*/  IMAD.IADD R13, R12, 0x1, -R20 ;  /* 0x000000010c0d7824 */ /* 0x000fe200078e0a14 */
[C---:B------:R-:W-:Y:S01]  /*0750*/  ISETP.GE.AND P0, PT, R20.reuse, R9, PT ;  /* 0x000000091400720c */ /* 0x040fe20003f06270 */
[--C-:B--2---:R-:W-:Y:S01]  /*0760*/  IMAD R11, R9, 0x4, R6.reuse ;  /* 0x00000004090b7824 */ /* 0x104fe200078e0206 */
[----:B------:R-:W-:Y:S01]  /*0770*/  BSSY.RECONVERGENT B0, `(.L_x_13) ;  /* 0x0000061000007945 */ /* 0x000fe20003800200 */
[----:B------:R-:W-:Y:S01]  /*0780*/  IMAD R15, R20, 0x4, R6 ;  /* 0x00000004140f7824 */ /* 0x000fe200078e0206 */
[C---:B------:R-:W-:Y:S02]  /*0790*/  ISETP.GE.AND P1, PT, R13.reuse, R10, PT ;  /* 0x0000000a0d00720c */ /* 0x040fe40003f26270 */
[----:B------:R-:W-:-:S07]  /*07a0*/  LEA R16, R13, R11, 0x2 ;  /* 0x0000000b0d107211 */ /* 0x000fce00078e10ff */
[----:B------:R2:W3:Y:S01]  /*07b0*/  @!P0 LDS R2, [R15] ;  /* 0x000000000f028984 */ /* 0x0004e20000000800 */
[----:B------:R-:W-:-:S03]  /*07c0*/  ISETP.GE.AND P0, PT, R20, R9, PT ;  /* 0x000000091400720c */ /* 0x000fc60003f06270 */
[----:B------:R2:W4:Y:S10]  /*07d0*/  @!P1 LDS R19, [R16] ;  /* 0x0000000010139984 */ /* 0x0005340000000800 */
[----:B--2---:R-:W-:Y:S05]  /*07e0*/  @P1 BRA P0, `(.L_x_14) ;  /* 0x0000000400641947 */ /* 0x004fea0000000000 */
[----:B---34-:R-:W-:Y:S01]  /*07f0*/  ISETP.GE.U32.AND P0, PT, R2, R19, PT ;  /* 0x000000130200720c */ /* 0x018fe20003f06070 */
[----:B------:R-:W-:Y:S01]  /*0800*/  BSSY.RECONVERGENT B1, `(.L_x_15) ;  /* 0x0000010000017945 */ /* 0x000fe20003800200 */
[----:B------:R-:W-:Y:S02]  /*0810*/  ISETP.LT.AND P1, PT, R13, R10, PT ;  /* 0x0000000a0d00720c */ /* 0x000fe40003f21270 */
[----:B------:R-:W-:-:S13]  /*0820*/  ISETP.GE.OR P0, PT, R20, R9, P0 ;  /* 0x000000091400720c */ /* 0x000fda0000706670 */
[----:B------:R-:W-:Y:S05]  /*0830*/  @P0 BRA P1, `(.L_x_16) ;  /* 0x00000000001c0947 */ /* 0x000fea0000800000 */
[----:B------:R-:W-:Y:S02]  /*0840*/  VIADD R14, R20, 0x1 ;  /* 0x00000001140e7836 */ /* 0x000fe40000000000 */
[----:B------:R-:W-:-:S03]  /*0850*/  IMAD.MOV.U32 R13, RZ, RZ, R20 ;  /* 0x000000ffff0d7224 */ /* 0x000fc600078e0014 */
[----:B------:R-:W-:-:S13]  /*0860*/  ISETP.GE.AND P0, PT, R14, R9, PT ;  /* 0x000000090e00720c */ /* 0x000fda0003f06270 */
[----:B------:R-:W-:Y:S05]  /*0870*/  @P0 BRA `(.L_x_17) ;  /* 0x0000000000200947 */ /* 0x000fea0003800000 */
[----:B------:R4:W2:Y:S01]  /*0880*/  LDS R2, [R15+0x4] ;  /* 0x000004000f027984 */ /* 0x0008a20000000800 */
[----:B------:R-:W-:Y:S01]  /*0890*/  IMAD.MOV.U32 R13, RZ, RZ, R20 ;  /* 0x000000ffff0d7224 */ /* 0x000fe200078e0014 */
[----:B------:R-:W-:Y:S06]  /*08a0*/  BRA `(.L_x_17) ;  /* 0x0000000000147947 */ /* 0x000fec0003800000 */
.L_x_16:
[----:B------:R-:W-:Y:S01]  /*08b0*/  IADD3 R13, PT, PT, R13, 0x1, RZ ;  /* 0x000000010d0d7810 */ /* 0x000fe20007ffe0ff */
[----:B------:R-:W-:-:S03]  /*08c0*/  IMAD.MOV.U32 R14, RZ, RZ, R20 ;  /* 0x000000ffff0e7224 */ /* 0x000fc600078e0014 */
[----:B------:R-:W-:Y:S02]  /*08d0*/  ISETP.GE.AND P0, PT, R13, R10, PT ;  /* 0x0000000a0d00720c */ /* 0x000fe40003f06270 */
[----:B------:R-:W-:-:S11]  /*08e0*/  IADD3 R13, PT, PT, -R20, R9, R12 ;  /* 0x00000009140d7210 */ /* 0x000fd60007ffe10c */
[----:B------:R2:W3:Y:S02]  /*08f0*/  @!P0 LDS R19, [R16+0x4] ;  /* 0x0000040010138984 */ /* 0x0004e40000000800 */
.L_x_17:
[----:B------:R-:W-:Y:S05]  /*0900*/  BSYNC.RECONVERGENT B1 ;  /* 0x0000000000017941 */ /* 0x000fea0003800200 */
.L_x_15:
[----:B------:R-:W-:Y:S01]  /*0910*/  IMAD.IADD R18, R12, 0x1, -R14 ;  /* 0x000000010c127824 */ /* 0x000fe200078e0a0e */
[----:B--23--:R-:W-:Y:S01]  /*0920*/  ISETP.GE.U32.AND P0, PT, R2, R19, PT ;  /* 0x000000130200720c */ /* 0x00cfe20003f06070 */
[----:B------:R-:W-:Y:S02]  /*0930*/  BSSY.RECONVERGENT B1, `(.L_x_18) ;  /* 0x0000013000017945 */ /* 0x000fe40003800200 */
[----:B------:R-:W-:Y:S01]  /*0940*/  VIADD R16, R18, 0x1 ;  /* 0x0000000112107836 */ /* 0x000fe20000000000 */
[----:B------:R-:W-:-:S04]  /*0950*/  ISETP.LT.AND P0, PT, R14, R9, !P0 ;  /* 0x000000090e00720c */ /* 0x000fc80004701270 */
[----:B------:R-:W-:-:S13]  /*0960*/  ISETP.GE.OR P0, PT, R16, R10, P0 ;  /* 0x0000000a1000720c */ /* 0x000fda0000706670 */
[----:B------:R-:W-:Y:S05]  /*0970*/  @P0 BRA `(.L_x_19) ;  /* 0x0000000000240947 */ /* 0x000fea0003800000 */
[----:B----4-:R-:W-:-:S04]  /*0980*/  IADD3 R15, PT, PT, R18, 0x2, RZ ;  /* 0x00000002120f7810 */ /* 0x010fc80007ffe0ff */
[----:B------:R-:W-:Y:S01]  /*0990*/  ISETP.GE.AND P0, PT, R15, R10, PT ;  /* 0x0000000a0f00720c */ /* 0x000fe20003f06270 */
[----:B------:R-:W-:Y:S02]  /*09a0*/  IMAD.IADD R15, R9, 0x1, R16 ;  /* 0x00000001090f7824 */ /* 0x000fe400078e0210 */
[----:B------:R-:W-:-:S10]  /*09b0*/  IMAD.MOV.U32 R16, RZ, RZ, R14 ;  /* 0x000000ffff107224 */ /* 0x000fd400078e000e */
[----:B------:R-:W-:Y:S05]  /*09c0*/  @P0 BRA `(.L_x_20) ;  /* 0x0000000000240947 */ /* 0x000fea0003800000 */
[----:B------:R-:W-:Y:S01]  /*09d0*/  IMAD R19, R18, 0x4, R11 ;  /* 0x0000000412137824 */ /* 0x000fe200078e020b */
[----:B------:R-:W-:-:S05]  /*09e0*/  MOV R16, R14 ;  /* 0x0000000e00107202 */ /* 0x000fca0000000f00 */
[----:B------:R-:W2:Y:S01]  /*09f0*/  LDS R19, [R19+0x8] ;  /* 0x0000080013137984 */ /* 0x000ea20000000800 */
[----:B------:R-:W-:Y:S05]  /*0a00*/  BRA `(.L_x_20) ;  /* 0x0000000000147947 */ /* 0x000fea0003800000 */
.L_x_19:
[----:B------:R-:W-:Y:S02]  /*0a10*/  VIADD R16, R14, 0x1 ;  /* 0x000000010e107836 */ /* 0x000fe40000000000 */
[----:B----4-:R-:W-:-:S03]  /*0a20*/  IMAD.MOV.U32 R15, RZ, RZ, R14 ;  /* 0x000000ffff0f7224 */ /* 0x010fc600078e000e */
[----:B------:R-:W-:-:S13]  /*0a30*/  ISETP.GE.AND P0, PT, R16, R9, PT ;  /* 0x000000091000720c */ /* 0x000fda0003f06270 */
[----:B------:R-:W-:-:S05]  /*0a40*/  @!P0 IMAD R17, R14, 0x4, R6 ;  /* 0x000000040e118824 */ /* 0x000fca00078e0206 */
[----:B------:R3:W4:Y:S02]  /*0a50*/  @!P0 LDS R2, [R17+0x4] ;  /* 0x0000040011028984 */ /* 0x0007240000000800 */
.L_x_20:
[----:B------:R-:W-:Y:S05]  /*0a60*/  BSYNC.RECONVERGENT B1 ;  /* 0x0000000000017941 */ /* 0x000fea0003800200 */
.L_x_18:
[----:B------:R-:W-:Y:S01]  /*0a70*/  IADD3 R14, PT, PT, R12, -R16, RZ ;  /* 0x800000100c0e7210 */ /* 0x000fe20007ffe0ff */
[----:B------:R-:W-:Y:S01]  /*0a80*/  BSSY.RECONVERGENT B1, `(.L_x_21) ;  /* 0x0000014000017945 */ /* 0x000fe20003800200 */
[----:B--2-4-:R-:W-:-:S03]  /*0a90*/  ISETP.GE.U32.AND P0, PT, R2, R19, PT ;  /* 0x000000130200720c */ /* 0x014fc60003f06070 */
[----:B------:R-:W-:Y:S01]  /*0aa0*/  VIADD R18, R14, 0x2 ;  /* 0x000000020e127836 */ /* 0x000fe20000000000 */
[----:B------:R-:W-:-:S04]  /*0ab0*/  ISETP.LT.AND P0, PT, R16, R9, !P0 ;  /* 0x000000091000720c */ /* 0x000fc80004701270 */
[----:B------:R-:W-:-:S13]  /*0ac0*/  ISETP.GE.OR P0, PT, R18, R10, P0 ;  /* 0x0000000a1200720c */ /* 0x000fda0000706670 */
[----:B------:R-:W-:Y:S05]  /*0ad0*/  @P0 BRA `(.L_x_22) ;  /* 0x0000000000240947 */ /* 0x000fea0003800000 */
[----:B---3--:R-:W-:-:S05]  /*0ae0*/  VIADD R17, R14, 0x3 ;  /* 0x000000030e117836 */ /* 0x008fca0000000000 */
[----:B------:R-:W-:Y:S01]  /*0af0*/  ISETP.GE.AND P0, PT, R17, R10, PT ;  /* 0x0000000a1100720c */ /* 0x000fe20003f06270 */
[----:B------:R-:W-:Y:S01]  /*0b00*/  IMAD.IADD R17, R9, 0x1, R18 ;  /* 0x0000000109117824 */ /* 0x000fe200078e0212 */
[----:B------:R-:W-:-:S11]  /*0b10*/  MOV R18, R16 ;  /* 0x0000001000127202 */ /* 0x000fd60000000f00 */
[----:B------:R-:W-:Y:S05]  /*0b20*/  @P0 BRA `(.L_x_23) ;  /* 0x0000000000240947 */ /* 0x000fea0003800000 */
[----:B------:R-:W-:Y:S02]  /*0b30*/  IMAD R19, R14, 0x4, R11 ;  /* 0x000000040e137824 */ /* 0x000fe400078e020b */
[----:B------:R-:W-:-:S04]  /*0b40*/  IMAD.MOV.U32 R18, RZ, RZ, R16 ;  /* 0x000000ffff127224 */ /* 0x000fc800078e0010 */
[----:B------:R-:W4:Y:S01]  /*0b50*/  LDS R19, [R19+0xc] ;  /* 0x00000c0013137984 */ /* 0x000f220000000800 */
[----:B------:R-:W-:Y:S05]  /*0b60*/  BRA `(.L_x_23) ;  /* 0x0000000000147947 */ /* 0x000fea0003800000 */
.L_x_22:
[----:B------:R-:W-:Y:S02]  /*0b70*/  VIADD R18, R16, 0x1 ;  /* 0x0000000110127836 */ /* 0x000fe40000000000 */
[----:B---3--:R-:W-:-:S03]  /*0b80*/  IMAD.MOV.U32 R17, RZ, RZ, R16 ;  /* 0x000000ffff117224 */ /* 0x008fc600078e0010 */
[----:B------:R-:W-:-:S13]  /*0b90*/  ISETP.GE.AND P0, PT, R18, R9, PT ;  /* 0x000000091200720c */ /* 0x000fda0003f06270 */
[----:B------:R-:W-:-:S05]  /*0ba0*/  @!P0 LEA R14, R16, R6, 0x2 ;  /* 0x00000006100e8211 */ /* 0x000fca00078e10ff */
[----:B------:R2:W3:Y:S02]  /*0bb0*/  @!P0 LDS R2, [R14+0x4] ;  /* 0x000004000e028984 */ /* 0x0004e40000000800 */
.L_x_23:
[----:B------:R-:W-:Y:S05]  /*0bc0*/  BSYNC.RECONVERGENT B1 ;  /* 0x0000000000017941 */ /* 0x000fea0003800200 */
.L_x_21:
[----:B------:R-:W-:Y:S01]  /*0bd0*/  IMAD.IADD R16, R12, 0x1, -R18 ;  /* 0x000000010c107824 */ /* 0x000fe200078e0a12 */
[----:B---34-:R-:W-:Y:S01]  /*0be0*/  ISETP.GE.U32.AND P0, PT, R2, R19, PT ;  /* 0x000000130200720c */ /* 0x018fe20003f06070 */
[----:B------:R-:W-:Y:S02]  /*0bf0*/  BSSY.RECONVERGENT B1, `(.L_x_24) ;  /* 0x0000013000017945 */ /* 0x000fe40003800200 */
[----:B--2---:R-:W-:Y:S01]  /*0c00*/  VIADD R14, R16, 0x3 ;  /* 0x00000003100e7836 */ /* 0x004fe20000000000 */
[----:B------:R-:W-:-:S04]  /*0c10*/  ISETP.LT.AND P0, PT, R18, R9, !P0 ;  /* 0x000000091200720c */ /* 0x000fc80004701270 */
[----:B------:R-:W-:-:S13]  /*0c20*/  ISETP.GE.OR P0, PT, R14, R10, P0 ;  /* 0x0000000a0e00720c */ /* 0x000fda0000706670 */
[----:B------:R-:W-:Y:S05]  /*0c30*/  @P0 BRA `(.L_x_25) ;  /* 0x0000000000240947 */ /* 0x000fea0003800000 */
[----:B-1----:R-:W-:-:S04]  /*0c40*/  IADD3 R21, PT, PT, R16, 0x4, RZ ;  /* 0x0000000410157810 */ /* 0x002fc80007ffe0ff */
[----:B------:R-:W-:Y:S01]  /*0c50*/  ISETP.GE.AND P0, PT, R21, R10, PT ;  /* 0x0000000a1500720c */ /* 0x000fe20003f06270 */
[----:B------:R-:W-:Y:S02]  /*0c60*/  IMAD.IADD R21, R9, 0x1, R14 ;  /* 0x0000000109157824 */ /* 0x000fe400078e020e */
[----:B------:R-:W-:-:S10]  /*0c70*/  IMAD.MOV.U32 R14, RZ, RZ, R18 ;  /* 0x000000ffff0e7224 */ /* 0x000fd400078e0012 */
[----:B------:R-:W-:Y:S05]  /*0c80*/  @P0 BRA `(.L_x_26) ;  /* 0x0000000000240947 */ /* 0x000fea0003800000 */
[----:B------:R-:W-:Y:S01]  /*0c90*/  IMAD R11, R16, 0x4, R11 ;  /* 0x00000004100b7824 */ /* 0x000fe200078e020b */
[----:B------:R-:W-:-:S04]  /*0ca0*/  MOV R14, R18 ;  /* 0x00000012000e7202 */ /* 0x000fc80000000f00 */
[----:B------:R3:W4:Y:S01]  /*0cb0*/  LDS R19, [R11+0x10] ;  /* 0x000010000b137984 */ /* 0x0007220000000800 */
[----:B------:R-:W-:Y:S05]  /*0cc0*/  BRA `(.L_x_26) ;  /* 0x0000000000147947 */ /* 0x000fea0003800000 */
.L_x_25:
[----:B------:R-:W-:Y:S02]  /*0cd0*/  VIADD R14, R18, 0x1 ;  /* 0x00000001120e7836 */ /* 0x000fe40000000000 */
[----:B-1----:R-:W-:-:S03]  /*0ce0*/  IMAD.MOV.U32 R21, RZ, RZ, R18 ;  /* 0x000000ffff157224 */ /* 0x002fc600078e0012 */
[----:B------:R-:W-:-:S13]  /*0cf0*/  ISETP.GE.AND P0, PT, R14, R9, PT ;  /* 0x000000090e00720c */ /* 0x000fda0003f06270 */
[----:B------:R-:W-:-:S05]  /*0d00*/  @!P0 IMAD R11, R18, 0x4, R6 ;  /* 0x00000004120b8824 */ /* 0x000fca00078e0206 */
[----:B------:R1:W2:Y:S02]  /*0d10*/  @!P0 LDS R2, [R11+0x4] ;  /* 0x000004000b028984 */ /* 0x0002a40000000800 */
.L_x_26:
[----:B------:R-:W-:Y:S05]  /*0d20*/  BSYNC.RECONVERGENT B1 ;  /* 0x0000000000017941 */ /* 0x000fea0003800200 */
.L_x_24:
[----:B--2-4-:R-:W-:Y:S02]  /*0d30*/  ISETP.GE.U32.AND P0, PT, R2, R19, PT ;  /* 0x000000130200720c */ /* 0x014fe40003f06070 */
[----:B------:R-:W-:Y:S02]  /*0d40*/  IADD3 R12, PT, PT, R12, 0x4, -R14 ;  /* 0x000000040c0c7810 */ /* 0x000fe40007ffe80e */
[----:B------:R-:W-:-:S04]  /*0d50*/  ISETP.LT.AND P0, PT, R14, R9, !P0 ;  /* 0x000000090e00720c */ /* 0x000fc80004701270 */
[----:B------:R-:W-:-:S13]  /*0d60*/  ISETP.GE.OR P0, PT, R12, R10, P0 ;  /* 0x0000000a0c00720c */ /* 0x000fda0000706670 */
[----:B------:R-:W-:-:S07]  /*0d70*/  @!P0 IADD3 R14, PT, PT, R9, R12, RZ ;  /* 0x0000000c090e8210 */ /* 0x000fce0007ffe0ff */
.L_x_14:
[----:B------:R-:W-:Y:S05]  /*0d80*/  BSYNC.RECONVERGENT B0 ;  /* 0x0000000000007941 */ /* 0x000fea0003800200 */
.L_x_13:
[C---:B------:R-:W-:Y:S01]  /*0d90*/  VIADD R9, R7.reuse, 0x1 ;  /* 0x0000000107097836 */ /* 0x040fe20000000000 */
[CC--:B------:R-:W-:Y:S01]  /*0da0*/  ISETP.GE.U32.AND P0, PT, R7.reuse, R4.reuse, PT ;  /* 0x000000040700720c */ /* 0x0c0fe20003f06070 */
[C---:B-1-3--:R-:W-:Y:S02]  /*0db0*/  VIADD R11, R7.reuse, 0x2 ;  /* 0x00000002070b7836 */ /* 0x04afe40000000000 */
[C---:B----4-:R-:W-:Y:S01]  /*0dc0*/  VIADD R19, R7.reuse, 0x3 ;  /* 0x0000000307137836 */ /* 0x050fe20000000000 */
[----:B------:R-:W-:Y:S02]  /*0dd0*/  IADD3 R7, PT, PT, R7, 0x4, RZ ;  /* 0x0000000407077810 */ /* 0x000fe40007ffe0ff */
[-C--:B------:R-:W-:Y:S01]  /*0de0*/  ISETP.GE.U32.AND P1, PT, R9, R4.reuse, PT ;  /* 0x000000040900720c */ /* 0x080fe20003f26070 */
[----:B------:R-:W-:Y:S01]  /*0df0*/  IMAD R9, R3, 0x10, R8 ;  /* 0x0000001003097824 */ /* 0x000fe200078e0208 */
[-C--:B------:R-:W-:Y:S02]  /*0e00*/  ISETP.GE.U32.AND P2, PT, R11, R4.reuse, PT ;  /* 0x000000040b00720c */ /* 0x080fe40003f46070 */
[-C--:B------:R-:W-:Y:S01]  /*0e10*/  ISETP.GE.U32.AND P3, PT, R19, R4.reuse, PT ;  /* 0x000000041300720c */ /* 0x080fe20003f66070 */
[----:B------:R-:W-:Y:S01]  /*0e20*/  IMAD R19, R0, 0xa00, R3 ;  /* 0x00000a0000137824 */ /* 0x000fe200078e0203 */
[----:B------:R-:W-:Y:S01]  /*0e30*/  ISETP.GE.U32.AND P4, PT, R7, R4, PT ;  /* 0x000000040700720c */ /* 0x000fe20003f86070 */
[----:B------:R-:W-:-:S02]  /*0e40*/  @!P0 IMAD R13, R13, 0x4, R6 ;  /* 0x000000040d0d8824 */ /* 0x000fc400078e0206 */
[C---:B------:R-:W-:Y:S01]  /*0e50*/  VIADD R20, R19.reuse, 0x200 ;  /* 0x0000020013147836 */ /* 0x040fe20000000000 */
[C---:B------:R-:W-:Y:S01]  /*0e60*/  IADD3 R22, PT, PT, R19.reuse, 0x400, RZ ;  /* 0x0000040013167810 */ /* 0x040fe20007ffe0ff */
[----:B------:R-:W-:Y:S01]  /*0e70*/  VIADD R0, R19, 0x600 ;  /* 0x0000060013007836 */ /* 0x000fe20000000000 */
[----:B------:R1:W2:Y:S01]  /*0e80*/  @!P0 LDS R2, [R13] ;  /* 0x000000000d028984 */ /* 0x0002a20000000800 */
[--C-:B------:R-:W-:Y:S01]  /*0e90*/  @!P1 IMAD R15, R15, 0x4, R6.reuse ;  /* 0x000000040f0f9824 */ /* 0x100fe200078e0206 */
[-C--:B------:R-:W-:Y:S01]  /*0ea0*/  ISETP.GE.U32.AND P0, PT, R19, R5.reuse, PT ;  /* 0x000000051300720c */ /* 0x080fe20003f06070 */
[--C-:B------:R-:W-:Y:S02]  /*0eb0*/  @!P2 IMAD R17, R17, 0x4, R6.reuse ;  /* 0x000000041111a824 */ /* 0x100fe400078e0206 */
[----:B------:R-:W-:Y:S01]  /*0ec0*/  @!P3 LEA R21, R21, R6, 0x2 ;  /* 0x000000061515b211 */ /* 0x000fe200078e10ff */
[----:B------:R-:W3:Y:S01]  /*0ed0*/  @!P1 LDS R4, [R15] ;  /* 0x000000000f049984 */ /* 0x000ee20000000800 */
[----:B------:R-:W-:Y:S01]  /*0ee0*/  @!P4 IMAD R6, R14, 0x4, R6 ;  /* 0x000000040e06c824 */ /* 0x000fe200078e0206 */
[----:B------:R-:W-:-:S02]  /*0ef0*/  ISETP.GE.U32.AND P1, PT, R20, R5, PT ;  /* 0x000000051400720c */ /* 0x000fc40003f26070 */
[----:B------:R-:W4:Y:S01]  /*0f00*/  @!P2 LDS R14, [R17] ;  /* 0x00000000110ea984 */ /* 0x000f220000000800 */
[----:B------:R-:W-:-:S03]  /*0f10*/  ISETP.GE.U32.AND P2, PT, R22, R5, PT ;  /* 0x000000051600720c */ /* 0x000fc60003f46070 */
[----:B------:R-:W5:Y:S01]  /*0f20*/  @!P3 LDS R16, [R21] ;  /* 0x000000001510b984 */ /* 0x000f620000000800 */
[----:B------:R-:W-:Y:S01]  /*0f30*/  ISETP.GE.U32.AND P3, PT, R0, R5, PT ;  /* 0x000000050000720c */ /* 0x000fe20003f66070 */
[----:B-1----:R-:W1:Y:S02]  /*0f40*/  @!P0 LDC.64 R12, c[0x0][0x3a8] ;  /* 0x0000ea00ff0c8b82 */ /* 0x002e640000000a00 */
[----:B------:R0:W5:Y:S06]  /*0f50*/  @!P4 LDS R18, [R6] ;  /* 0x000000000612c984 */ /* 0x00016c0000000800 */
[----:B------:R-:W-:Y:S08]  /*0f60*/  BAR.SYNC.DEFER_BLOCKING 0x0 ;  /* 0x0000000000007b1d */ /* 0x000ff00000010000 */
[----:B------:R-:W4:Y:S08]  /*0f70*/  @!P1 LDC.64 R10, c[0x0][0x3a8] ;  /* 0x0000ea00ff0a9b82 */ /* 0x000f300000000a00 */
[----:B0-----:R-:W0:Y:S01]  /*0f80*/  @!P2 LDC.64 R6, c[0x0][0x3a8] ;  /* 0x0000ea00ff06ab82 */ /* 0x001e220000000a00 */
[----:B--2---:R2:W-:Y:S04]  /*0f90*/  STS [R9], R2 ;  /* 0x0000000209007388 */ /* 0x0045e80000000800 */
[----:B---3--:R-:W-:Y:S01]  /*0fa0*/  STS [R9+0x4], R4 ;  /* 0x0000040409007388 */ /* 0x008fe20000000800 */
[----:B----4-:R-:W-:-:S03]  /*0fb0*/  @!P1 IMAD.WIDE.U32 R10, R20, 0x4, R10 ;  /* 0x00000004140a9825 */ /* 0x010fc600078e000a */
[----:B------:R3:W-:Y:S01]  /*0fc0*/  STS [R9+0x8], R14 ;  /* 0x0000080e09007388 */ /* 0x0007e20000000800 */
[----:B--2---:R-:W2:Y:S03]  /*0fd0*/  @!P3 LDC.64 R2, c[0x0][0x3a8] ;  /* 0x0000ea00ff02bb82 */ /* 0x004ea60000000a00 */
[----:B-----5:R-:W-:Y:S01]  /*0fe0*/  STS [R9+0xc], R16 ;  /* 0x00000c1009007388 */ /* 0x020fe20000000800 */
[----:B0-----:R-:W-:-:S03]  /*0ff0*/  @!P2 IMAD.WIDE.U32 R6, R22, 0x4, R6 ;  /* 0x000000041606a825 */ /* 0x001fc600078e0006 */
[----:B------:R-:W-:Y:S01]  /*1000*/  STS [R9+0x10], R18 ;  /* 0x0000101209007388 */ /* 0x000fe20000000800 */
[C---:B---3--:R-:W-:Y:S01]  /*1010*/  VIADD R14, R19.reuse, 0x800 ;  /* 0x00000800130e7836 */ /* 0x048fe20000000000 */
[----:B------:R-:W-:Y:S04]  /*1020*/  BAR.SYNC.DEFER_BLOCKING 0x0 ;  /* 0x0000000000007b1d */ /* 0x000fe80000010000 */
[----:B------:R-:W-:Y:S01]  /*1030*/  ISETP.GE.U32.AND P4, PT, R14, R5, PT ;  /* 0x000000050e00720c */ /* 0x000fe20003f86070 */
[----:B-1----:R-:W-:-:S04]  /*1040*/  @!P0 IMAD.WIDE.U32 R4, R19, 0x4, R12 ;  /* 0x0000000413048825 */ /* 0x002fc800078e000c */
[----:B--2---:R-:W-:Y:S01]  /*1050*/  @!P3 IMAD.WIDE.U32 R2, R0, 0x4, R2 ;  /* 0x000000040002b825 */ /* 0x004fe200078e0002 */
[----:B------:R-:W0:Y:S04]  /*1060*/  @!P0 LDS R15, [R8] ;  /* 0x00000000080f8984 */ /* 0x000e280000000800 */
[----:B------:R-:W1:Y:S04]  /*1070*/  @!P1 LDS R17, [R8+0x800] ;  /* 0x0008000008119984 */ /* 0x000e680000000800 */
[----:B------:R-:W2:Y:S04]  /*1080*/  @!P2 LDS R21, [R8+0x1000] ;  /* 0x001000000815a984 */ /* 0x000ea80000000800 */
[----:B------:R-:W3:Y:S04]  /*1090*/  @!P3 LDS R23, [R8+0x1800] ;  /* 0x001800000817b984 */ /* 0x000ee80000000800 */
[----:B0-----:R0:W-:Y:S04]  /*10a0*/  @!P0 STG.E desc[UR4][R4.64], R15 ;  /* 0x0000000f04008986 */ /* 0x0011e8000c101904 */
[----:B-1----:R0:W-:Y:S04]  /*10b0*/  @!P1 STG.E desc[UR4][R10.64], R17 ;  /* 0x000000110a009986 */ /* 0x0021e8000c101904 */
[----:B--2---:R0:W-:Y:S04]  /*10c0*/  @!P2 STG.E desc[UR4][R6.64], R21 ;  /* 0x000000150600a986 */ /* 0x0041e8000c101904 */
[----:B---3--:R0:W-:Y:S01]  /*10d0*/  @!P3 STG.E desc[UR4][R2.64], R23 ;  /* 0x000000170200b986 */ /* 0x0081e2000c101904 */
[----:B------:R-:W-:Y:S05]  /*10e0*/  @P4 EXIT ;  /* 0x000000000000494d */ /* 0x000fea0003800000 */
[----:B0-----:R-:W0:Y:S01]  /*10f0*/  LDS R5, [R8+0x2000] ;  /* 0x0020000008057984 */ /* 0x001e220000000800 */
[----:B------:R-:W1:Y:S02]  /*1100*/  LDC.64 R2, c[0x0][0x3a8] ;  /* 0x0000ea00ff027b82 */ /* 0x000e640000000a00 */
[----:B-1----:R-:W-:-:S05]  /*1110*/  IMAD.WIDE.U32 R14, R14, 0x4, R2 ;  /* 0x000000040e0e7825 */ /* 0x002fca00078e0002 */
[----:B0-----:R-:W-:Y:S01]  /*1120*/  STG.E desc[UR4][R14.64], R5 ;  /* 0x000000050e007986 */ /* 0x001fe2000c101904 */
[----:B------:R-:W-:Y:S05]  /*1130*/  EXIT ;  /* 0x000000000000794d */ /* 0x000fea0003800000 */
.L_x_27:
[----:B------:R-:W-:-:S00]  /*1140*/  BRA `(.L_x_27) ;  /* 0xfffffffc00fc7947 */ /* 0x000fc0000383ffff */
[----:B------:R-:W-:-:S00]  /*1150*/  NOP ;  /* 0x0000000000007918 */ /* 0x000fc00000000000 */
        /* <DEDUP_REMOVED lines=10> */
.L_x_32:


//--------------------- .text._Z20merge_path_partitionIj2ltIjELj128EEvPKT_S4_iiiiT0_Pi --------------------------
	.section	.text._Z20merge_path_partitionIj2ltIjELj128EEvPKT_S4_iiiiT0_Pi,"ax",@progbits
	.align	128
        .global         _Z20merge_path_partitionIj2ltIjELj128EEvPKT_S4_iiiiT0_Pi
        .type           _Z20merge_path_partitionIj2ltIjELj128EEvPKT_S4_iiiiT0_Pi,@function
        .size           _Z20merge_path_partitionIj2ltIjELj128EEvPKT_S4_iiiiT0_Pi,(.L_x_33 - _Z20merge_path_partitionIj2ltIjELj128EEvPKT_S4_iiiiT0_Pi)
        .other          _Z20merge_path_partitionIj2ltIjELj128EEvPKT_S4_iiiiT0_Pi,@"STO_CUDA_ENTRY STV_DEFAULT"
_Z20merge_path_partitionIj2ltIjELj128EEvPKT_S4_iiiiT0_Pi:
.text._Z20merge_path_partitionIj2ltIjELj128EEvPKT_S4_iiiiT0_Pi:
[----:B------:R-:W-:Y:S01]  /*0000*/  LDC R1, c[0x0][0x37c] ;  /* 0x0000df00ff017b82 */ /* 0x000fe20000000800 */
[----:B------:R-:W0:Y:S07]  /*0010*/  S2R R5, SR_CTAID.X ;  /* 0x0000000000057919 */ /* 0x000e2e0000002500 */
[----:B------:R-:W1:Y:S01]  /*0020*/  LDC.64 R6, c[0x0][0x398] ;  /* 0x0000e600ff067b82 */ /* 0x000e620000000a00 */
[----:B------:R-:W0:Y:S07]  /*0030*/  S2R R0, SR_TID.X ;  /* 0x0000000000007919 */ /* 0x000e2e0000002100 */
[----:B------:R-:W2:Y:S01]  /*0040*/  LDC.64 R8, c[0x0][0x390] ;  /* 0x0000e400ff087b82 */ /* 0x000ea20000000a00 */
[----:B0-----:R-:W-:-:S05]  /*0050*/  IMAD R5, R5, 0x80, R0 ;  /* 0x0000008005057824 */ /* 0x001fca00078e0200 */
[----:B-1----:R-:W-:-:S13]  /*0060*/  ISETP.GT.U32.AND P0, PT, R5, R7, PT ;  /* 0x000000070500720c */ /* 0x002fda0003f04070 */
[----:B--2---:R-:W-:Y:S05]  /*0070*/  @P0 EXIT ;  /* 0x000000000000094d */ /* 0x004fea0003800000 */
[----:B------:R-:W-:Y:S01]  /*0080*/  IMAD R0, R5, R6, RZ ;  /* 0x0000000605007224 */ /* 0x000fe200078e02ff */
[----:B------:R-:W0:Y:S01]  /*0090*/  LDC.64 R2, c[0x0][0x3a8] ;  /* 0x0000ea00ff027b82 */ /* 0x000e220000000a00 */
[----:B------:R-:W1:Y:S01]  /*00a0*/  LDCU.64 UR4, c[0x0][0x358] ;  /* 0x00006b00ff0477ac */ /* 0x000e620008000a00 */
[----:B------:R-:W-:Y:S02]  /*00b0*/  BSSY.RECONVERGENT B0, `(.L_x_28) ;  /* 0x0000017000007945 */ /* 0x000fe40003800200 */
[----:B------:R-:W-:-:S04]  /*00c0*/  VIADDMNMX.U32 R0, R9, R8, R0, PT ;  /* 0x0000000809007246 */ /* 0x000fc80003800000 */
[C---:B------:R-:W-:Y:S02]  /*00d0*/  VIADDMNMX R13, R0.reuse, -R9, RZ, !PT ;  /* 0x80000009000d7246 */ /* 0x040fe400078001ff */
[----:B------:R-:W-:-:S04]  /*00e0*/  VIMNMX R8, PT, PT, R0, R8, PT ;  /* 0x0000000800087248 */ /* 0x000fc80003fe0100 */
[----:B------:R-:W-:Y:S01]  /*00f0*/  ISETP.GE.AND P0, PT, R13, R8, PT ;  /* 0x000000080d00720c */ /* 0x000fe20003f06270 */
[----:B0-----:R-:W-:-:S12]  /*0100*/  IMAD.WIDE.U32 R2, R5, 0x4, R2 ;  /* 0x0000000405027825 */ /* 0x001fd800078e0002 */
[----:B-1----:R-:W-:Y:S05]  /*0110*/  @P0 BRA `(.L_x_29) ;  /* 0x0000000000400947 */ /* 0x002fea0003800000 */
[----:B------:R-:W0:Y:S01]  /*0120*/  LDC.64 R4, c[0x0][0x380] ;  /* 0x0000e000ff047b82 */ /* 0x000e220000000a00 */
[----:B------:R-:W-:-:S07]  /*0130*/  IMAD.MOV.U32 R12, RZ, RZ, R8 ;  /* 0x000000ffff0c7224 */ /* 0x000fce00078e0008 */
[----:B------:R-:W1:Y:S02]  /*0140*/  LDC.64 R6, c[0x0][0x388] ;  /* 0x0000e200ff067b82 */ /* 0x000e640000000a00 */
.L_x_30:
[----:B------:R-:W-:-:S05]  /*0150*/  IMAD.IADD R8, R12, 0x1, R13 ;  /* 0x000000010c087824 */ /* 0x000fca00078e020d */
[----:B------:R-:W-:-:S04]  /*0160*/  SHF.R.U32.HI R15, RZ, 0x1, R8 ;  /* 0x00000001ff0f7819 */ /* 0x000fc80000011608 */
[----:B------:R-:W-:-:S05]  /*0170*/  LOP3.LUT R9, RZ, R15, RZ, 0x33, !PT ;  /* 0x0000000fff097212 */ /* 0x000fca00078e33ff */
[----:B------:R-:W-:Y:S02]  /*0180*/  IMAD.IADD R11, R0, 0x1, R9 ;  /* 0x00000001000b7824 */ /* 0x000fe400078e0209 */
[----:B0-----:R-:W-:-:S04]  /*0190*/  IMAD.WIDE.U32 R8, R15, 0x4, R4 ;  /* 0x000000040f087825 */ /* 0x001fc800078e0004 */
[----:B-1----:R-:W-:Y:S02]  /*01a0*/  IMAD.WIDE R10, R11, 0x4, R6 ;  /* 0x000000040b0a7825 */ /* 0x002fe400078e0206 */
[----:B------:R-:W2:Y:S04]  /*01b0*/  LDG.E R8, desc[UR4][R8.64] ;  /* 0x0000000408087981 */ /* 0x000ea8000c1e1900 */
[----:B------:R-:W2:Y:S02]  /*01c0*/  LDG.E R11, desc[UR4][R10.64] ;  /* 0x000000040a0b7981 */ /* 0x000ea4000c1e1900 */
[----:B--2---:R-:W-:-:S04]  /*01d0*/  ISETP.GE.U32.AND P0, PT, R8, R11, PT ;  /* 0x0000000b0800720c */ /* 0x004fc80003f06070 */
[----:B------:R-:W-:-:S09]  /*01e0*/  SEL R12, R12, R15, !P0 ;  /* 0x0000000f0c0c7207 */ /* 0x000fd20004000000 */
[----:B------:R-:W-:-:S05]  /*01f0*/  @!P0 VIADD R13, R15, 0x1 ;  /* 0x000000010f0d8836 */ /* 0x000fca0000000000 */
[----:B------:R-:W-:-:S13]  /*0200*/  ISETP.GE.AND P0, PT, R13, R12, PT ;  /* 0x0000000c0d00720c */ /* 0x000fda0003f06270 */
[----:B------:R-:W-:Y:S05]  /*0210*/  @!P0 BRA `(.L_x_30) ;  /* 0xfffffffc00cc8947 */ /* 0x000fea000383ffff */
.L_x_29:
[----:B------:R-:W-:Y:S05]  /*0220*/  BSYNC.RECONVERGENT B0 ;  /* 0x0000000000007941 */ /* 0x000fea0003800200 */
.L_x_28:
[----:B------:R-:W-:Y:S01]  /*0230*/  STG.E desc[UR4][R2.64], R13 ;  /* 0x0000000d02007986 */ /* 0x000fe2000c101904 */
[----:B------:R-:W-:Y:S05]  /*0240*/  EXIT ;  /* 0x000000000000794d */ /* 0x000fea0003800000 */
.L_x_31:
        /* <DEDUP_REMOVED lines=11> */
.L_x_33:


//--------------------- .nv.shared._Z11block_mergeIj2ltIjELj512ELj5EEvPKT_S4_iiPKiT0_PS2_ --------------------------
	.section	.nv.shared._Z11block_mergeIj2ltIjELj512ELj5EEvPKT_S4_iiPKiT0_PS2_,"aw",@nobits
	.sectionflags	@""
	.align	4
.nv.shared._Z11block_mergeIj2ltIjELj512ELj5EEvPKT_S4_iiPKiT0_PS2_:
	.zero		11264


//--------------------- .nv.shared.reserved.0     --------------------------
	.section	.nv.shared.reserved.0,"aw",@nobits
	.weak		__nv_reservedSMEM_offset_0_alias
	.size		__nv_reservedSMEM_offset_0_alias, 0, 64
	.other		__nv_reservedSMEM_offset_0_alias,@"STO_CUDA_RESERVED_SHARED STV_DEFAULT"
__nv_reservedSMEM_offset_0_alias:
	.zero		0
	.zero		64


//--------------------- .nv.constant0._Z11block_mergeIj2ltIjELj512ELj5EEvPKT_S4_iiPKiT0_PS2_ --------------------------
	.section	.nv.constant0._Z11block_mergeIj2ltIjELj512ELj5EEvPKT_S4_iiPKiT0_PS2_,"a",@progbits
	.sectionflags	@""
	.align	4
.nv.constant0._Z11block_mergeIj2ltIjELj512ELj5EEvPKT_S4_iiPKiT0_PS2_:
	.zero		944


//--------------------- .nv.constant0._Z20merge_path_partitionIj2ltIjELj128EEvPKT_S4_iiiiT0_Pi --------------------------
	.section	.nv.constant0._Z20merge_path_partitionIj2ltIjELj128EEvPKT_S4_iiiiT0_Pi,"a",@progbits
	.sectionflags	@""
	.align	4
.nv.constant0._Z20merge_path_partitionIj2ltIjELj128EEvPKT_S4_iiiiT0_Pi:
	.zero		944


//--------------------- SYMBOLS --------------------------

	.type		.nv.reservedSmem.offset0,@object
	.size		.nv.reservedSmem.offset0,0x4
	.type		.nv.reservedSmem.cap,@object
	.size		.nv.reservedSmem.cap,0x4
